//
// Generated by NVIDIA NVVM Compiler
//
// Compiler Build ID: CL-36424714
// Cuda compilation tools, release 13.0, V13.0.88
// Based on NVVM 20.0.0
//

.version 9.0
.target sm_100
.address_size 64

	// .globl	_Z13multiply_themPfS_S_iii

.visible .entry _Z13multiply_themPfS_S_iii(
	.param .u64 .ptr .align 1 _Z13multiply_themPfS_S_iii_param_0,
	.param .u64 .ptr .align 1 _Z13multiply_themPfS_S_iii_param_1,
	.param .u64 .ptr .align 1 _Z13multiply_themPfS_S_iii_param_2,
	.param .u32 _Z13multiply_themPfS_S_iii_param_3,
	.param .u32 _Z13multiply_themPfS_S_iii_param_4,
	.param .u32 _Z13multiply_themPfS_S_iii_param_5
)
{
	.reg .pred 	%p<14>;
	.reg .b32 	%r<39>;
	.reg .b32 	%f<46>;
	.reg .b64 	%rd<26>;
	.reg .b64 	%fd<61>;

	ld.param.u64 	%rd7, [_Z13multiply_themPfS_S_iii_param_0];
	ld.param.u64 	%rd8, [_Z13multiply_themPfS_S_iii_param_1];
	ld.param.u64 	%rd9, [_Z13multiply_themPfS_S_iii_param_2];
	ld.param.u32 	%r19, [_Z13multiply_themPfS_S_iii_param_3];
	ld.param.u32 	%r20, [_Z13multiply_themPfS_S_iii_param_4];
	ld.param.u32 	%r18, [_Z13multiply_themPfS_S_iii_param_5];
	cvta.to.global.u64 	%rd1, %rd7;
	cvta.to.global.u64 	%rd2, %rd9;
	cvta.to.global.u64 	%rd3, %rd8;
	mov.u32 	%r21, %ctaid.x;
	mov.u32 	%r22, %ntid.x;
	mov.u32 	%r23, %tid.x;
	mad.lo.s32 	%r1, %r21, %r22, %r23;
	mov.u32 	%r24, %ctaid.y;
	mov.u32 	%r25, %ntid.y;
	mov.u32 	%r26, %tid.y;
	mad.lo.s32 	%r27, %r24, %r25, %r26;
	setp.ge.s32 	%p1, %r1, %r19;
	setp.ge.s32 	%p2, %r27, %r20;
	or.pred  	%p3, %p1, %p2;
	setp.lt.s32 	%p4, %r18, 1;
	or.pred  	%p5, %p3, %p4;
	@%p5 bra 	$L__BB0_12;
	mad.lo.s32 	%r29, %r20, %r1, %r27;
	mul.lo.s32 	%r3, %r29, %r18;
	and.b32  	%r4, %r18, 7;
	setp.lt.u32 	%p6, %r18, 8;
	mov.b32 	%r37, 0;
	@%p6 bra 	$L__BB0_4;
	and.b32  	%r37, %r18, 2147483640;
	neg.s32 	%r35, %r37;
	add.s64 	%rd4, %rd3, 16;
	add.s64 	%rd5, %rd2, 16;
	add.s64 	%rd6, %rd1, 16;
	mov.u32 	%r34, %r3;
$L__BB0_3:
	.pragma "nounroll";
	mul.wide.s32 	%rd10, %r34, 4;
	add.s64 	%rd11, %rd4, %rd10;
	add.s64 	%rd12, %rd5, %rd10;
	add.s64 	%rd13, %rd6, %rd10;
	ld.global.f32 	%f1, [%rd11+-16];
	cvt.f64.f32 	%fd1, %f1;
	add.f64 	%fd2, %fd1, %fd1;
	ld.global.f32 	%f2, [%rd12+-16];
	cvt.f64.f32 	%fd3, %f2;
	mul.f64 	%fd4, %fd2, %fd3;
	cvt.rn.f32.f64 	%f3, %fd4;
	st.global.f32 	[%rd13+-16], %f3;
	ld.global.f32 	%f4, [%rd11+-12];
	cvt.f64.f32 	%fd5, %f4;
	add.f64 	%fd6, %fd5, %fd5;
	ld.global.f32 	%f5, [%rd12+-12];
	cvt.f64.f32 	%fd7, %f5;
	mul.f64 	%fd8, %fd6, %fd7;
	cvt.rn.f32.f64 	%f6, %fd8;
	st.global.f32 	[%rd13+-12], %f6;
	ld.global.f32 	%f7, [%rd11+-8];
	cvt.f64.f32 	%fd9, %f7;
	add.f64 	%fd10, %fd9, %fd9;
	ld.global.f32 	%f8, [%rd12+-8];
	cvt.f64.f32 	%fd11, %f8;
	mul.f64 	%fd12, %fd10, %fd11;
	cvt.rn.f32.f64 	%f9, %fd12;
	st.global.f32 	[%rd13+-8], %f9;
	ld.global.f32 	%f10, [%rd11+-4];
	cvt.f64.f32 	%fd13, %f10;
	add.f64 	%fd14, %fd13, %fd13;
	ld.global.f32 	%f11, [%rd12+-4];
	cvt.f64.f32 	%fd15, %f11;
	mul.f64 	%fd16, %fd14, %fd15;
	cvt.rn.f32.f64 	%f12, %fd16;
	st.global.f32 	[%rd13+-4], %f12;
	ld.global.f32 	%f13, [%rd11];
	cvt.f64.f32 	%fd17, %f13;
	add.f64 	%fd18, %fd17, %fd17;
	ld.global.f32 	%f14, [%rd12];
	cvt.f64.f32 	%fd19, %f14;
	mul.f64 	%fd20, %fd18, %fd19;
	cvt.rn.f32.f64 	%f15, %fd20;
	st.global.f32 	[%rd13], %f15;
	ld.global.f32 	%f16, [%rd11+4];
	cvt.f64.f32 	%fd21, %f16;
	add.f64 	%fd22, %fd21, %fd21;
	ld.global.f32 	%f17, [%rd12+4];
	cvt.f64.f32 	%fd23, %f17;
	mul.f64 	%fd24, %fd22, %fd23;
	cvt.rn.f32.f64 	%f18, %fd24;
	st.global.f32 	[%rd13+4], %f18;
	ld.global.f32 	%f19, [%rd11+8];
	cvt.f64.f32 	%fd25, %f19;
	add.f64 	%fd26, %fd25, %fd25;
	ld.global.f32 	%f20, [%rd12+8];
	cvt.f64.f32 	%fd27, %f20;
	mul.f64 	%fd28, %fd26, %fd27;
	cvt.rn.f32.f64 	%f21, %fd28;
	st.global.f32 	[%rd13+8], %f21;
	ld.global.f32 	%f22, [%rd11+12];
	cvt.f64.f32 	%fd29, %f22;
	add.f64 	%fd30, %fd29, %fd29;
	ld.global.f32 	%f23, [%rd12+12];
	cvt.f64.f32 	%fd31, %f23;
	mul.f64 	%fd32, %fd30, %fd31;
	cvt.rn.f32.f64 	%f24, %fd32;
	st.global.f32 	[%rd13+12], %f24;
	add.s32 	%r35, %r35, 8;
	add.s32 	%r34, %r34, 8;
	setp.ne.s32 	%p7, %r35, 0;
	@%p7 bra 	$L__BB0_3;
$L__BB0_4:
	setp.eq.s32 	%p8, %r4, 0;
	@%p8 bra 	$L__BB0_12;
	and.b32  	%r12, %r18, 3;
	setp.lt.u32 	%p9, %r4, 4;
	@%p9 bra 	$L__BB0_7;
	add.s32 	%r30, %r37, %r3;
	mul.wide.s32 	%rd14, %r30, 4;
	add.s64 	%rd15, %rd3, %rd14;
	ld.global.f32 	%f25, [%rd15];
	cvt.f64.f32 	%fd33, %f25;
	add.f64 	%fd34, %fd33, %fd33;
	add.s64 	%rd16, %rd2, %rd14;
	ld.global.f32 	%f26, [%rd16];
	cvt.f64.f32 	%fd35, %f26;
	mul.f64 	%fd36, %fd34, %fd35;
	cvt.rn.f32.f64 	%f27, %fd36;
	add.s64 	%rd17, %rd1, %rd14;
	st.global.f32 	[%rd17], %f27;
	ld.global.f32 	%f28, [%rd15+4];
	cvt.f64.f32 	%fd37, %f28;
	add.f64 	%fd38, %fd37, %fd37;
	ld.global.f32 	%f29, [%rd16+4];
	cvt.f64.f32 	%fd39, %f29;
	mul.f64 	%fd40, %fd38, %fd39;
	cvt.rn.f32.f64 	%f30, %fd40;
	st.global.f32 	[%rd17+4], %f30;
	ld.global.f32 	%f31, [%rd15+8];
	cvt.f64.f32 	%fd41, %f31;
	add.f64 	%fd42, %fd41, %fd41;
	ld.global.f32 	%f32, [%rd16+8];
	cvt.f64.f32 	%fd43, %f32;
	mul.f64 	%fd44, %fd42, %fd43;
	cvt.rn.f32.f64 	%f33, %fd44;
	st.global.f32 	[%rd17+8], %f33;
	ld.global.f32 	%f34, [%rd15+12];
	cvt.f64.f32 	%fd45, %f34;
	add.f64 	%fd46, %fd45, %fd45;
	ld.global.f32 	%f35, [%rd16+12];
	cvt.f64.f32 	%fd47, %f35;
	mul.f64 	%fd48, %fd46, %fd47;
	cvt.rn.f32.f64 	%f36, %fd48;
	st.global.f32 	[%rd17+12], %f36;
	add.s32 	%r37, %r37, 4;
$L__BB0_7:
	setp.eq.s32 	%p10, %r12, 0;
	@%p10 bra 	$L__BB0_12;
	setp.eq.s32 	%p11, %r12, 1;
	@%p11 bra 	$L__BB0_10;
	add.s32 	%r31, %r37, %r3;
	mul.wide.s32 	%rd18, %r31, 4;
	add.s64 	%rd19, %rd3, %rd18;
	ld.global.f32 	%f37, [%rd19];
	cvt.f64.f32 	%fd49, %f37;
	add.f64 	%fd50, %fd49, %fd49;
	add.s64 	%rd20, %rd2, %rd18;
	ld.global.f32 	%f38, [%rd20];
	cvt.f64.f32 	%fd51, %f38;
	mul.f64 	%fd52, %fd50, %fd51;
	cvt.rn.f32.f64 	%f39, %fd52;
	add.s64 	%rd21, %rd1, %rd18;
	st.global.f32 	[%rd21], %f39;
	ld.global.f32 	%f40, [%rd19+4];
	cvt.f64.f32 	%fd53, %f40;
	add.f64 	%fd54, %fd53, %fd53;
	ld.global.f32 	%f41, [%rd20+4];
	cvt.f64.f32 	%fd55, %f41;
	mul.f64 	%fd56, %fd54, %fd55;
	cvt.rn.f32.f64 	%f42, %fd56;
	st.global.f32 	[%rd21+4], %f42;
	add.s32 	%r37, %r37, 2;
$L__BB0_10:
	and.b32  	%r32, %r18, 1;
	setp.eq.b32 	%p12, %r32, 1;
	not.pred 	%p13, %p12;
	@%p13 bra 	$L__BB0_12;
	add.s32 	%r33, %r37, %r3;
	mul.wide.s32 	%rd22, %r33, 4;
	add.s64 	%rd23, %rd3, %rd22;
	ld.global.f32 	%f43, [%rd23];
	cvt.f64.f32 	%fd57, %f43;
	add.f64 	%fd58, %fd57, %fd57;
	add.s64 	%rd24, %rd2, %rd22;
	ld.global.f32 	%f44, [%rd24];
	cvt.f64.f32 	%fd59, %f44;
	mul.f64 	%fd60, %fd58, %fd59;
	cvt.rn.f32.f64 	%f45, %fd60;
	add.s64 	%rd25, %rd1, %rd22;
	st.global.f32 	[%rd25], %f45;
$L__BB0_12:
	ret;

}
	// .globl	_Z16multiply_them_2dPfS_S_ii
.visible .entry _Z16multiply_them_2dPfS_S_ii(
	.param .u64 .ptr .align 1 _Z16multiply_them_2dPfS_S_ii_param_0,
	.param .u64 .ptr .align 1 _Z16multiply_them_2dPfS_S_ii_param_1,
	.param .u64 .ptr .align 1 _Z16multiply_them_2dPfS_S_ii_param_2,
	.param .u32 _Z16multiply_them_2dPfS_S_ii_param_3,
	.param .u32 _Z16multiply_them_2dPfS_S_ii_param_4
)
{
	.reg .pred 	%p<4>;
	.reg .b32 	%r<15>;
	.reg .b64 	%rd<5>;

	ld.param.u64 	%rd1, [_Z16multiply_them_2dPfS_S_ii_param_0];
	ld.param.u32 	%r4, [_Z16multiply_them_2dPfS_S_ii_param_3];
	ld.param.u32 	%r5, [_Z16multiply_them_2dPfS_S_ii_param_4];
	mov.u32 	%r6, %ctaid.x;
	mov.u32 	%r7, %ntid.x;
	mov.u32 	%r8, %tid.x;
	mad.lo.s32 	%r1, %r6, %r7, %r8;
	mov.u32 	%r9, %ctaid.y;
	mov.u32 	%r10, %ntid.y;
	mov.u32 	%r11, %tid.y;
	mad.lo.s32 	%r12, %r9, %r10, %r11;
	setp.ge.s32 	%p1, %r1, %r4;
	setp.ge.s32 	%p2, %r12, %r5;
	or.pred  	%p3, %p1, %p2;
	@%p3 bra 	$L__BB1_2;
	cvta.to.global.u64 	%rd2, %rd1;
	mad.lo.s32 	%r13, %r5, %r1, %r12;
	mul.wide.s32 	%rd3, %r13, 4;
	add.s64 	%rd4, %rd2, %rd3;
	mov.b32 	%r14, 1097859072;
	st.global.u32 	[%rd4], %r14;
$L__BB1_2:
	ret;

}
	// .globl	_Z11patch_matchPfS_S_S_PiS_iiiiii
.visible .entry _Z11patch_matchPfS_S_S_PiS_iiiiii(
	.param .u64 .ptr .align 1 _Z11patch_matchPfS_S_S_PiS_iiiiii_param_0,
	.param .u64 .ptr .align 1 _Z11patch_matchPfS_S_S_PiS_iiiiii_param_1,
	.param .u64 .ptr .align 1 _Z11patch_matchPfS_S_S_PiS_iiiiii_param_2,
	.param .u64 .ptr .align 1 _Z11patch_matchPfS_S_S_PiS_iiiiii_param_3,
	.param .u64 .ptr .align 1 _Z11patch_matchPfS_S_S_PiS_iiiiii_param_4,
	.param .u64 .ptr .align 1 _Z11patch_matchPfS_S_S_PiS_iiiiii_param_5,
	.param .u32 _Z11patch_matchPfS_S_S_PiS_iiiiii_param_6,
	.param .u32 _Z11patch_matchPfS_S_S_PiS_iiiiii_param_7,
	.param .u32 _Z11patch_matchPfS_S_S_PiS_iiiiii_param_8,
	.param .u32 _Z11patch_matchPfS_S_S_PiS_iiiiii_param_9,
	.param .u32 _Z11patch_matchPfS_S_S_PiS_iiiiii_param_10,
	.param .u32 _Z11patch_matchPfS_S_S_PiS_iiiiii_param_11
)
{
	.reg .pred 	%p<59>;
	.reg .b32 	%r<114>;
	.reg .b32 	%f<156>;
	.reg .b64 	%rd<43>;

	ld.param.u64 	%rd11, [_Z11patch_matchPfS_S_S_PiS_iiiiii_param_0];
	ld.param.u64 	%rd12, [_Z11patch_matchPfS_S_S_PiS_iiiiii_param_1];
	ld.param.u64 	%rd13, [_Z11patch_matchPfS_S_S_PiS_iiiiii_param_2];
	ld.param.u64 	%rd14, [_Z11patch_matchPfS_S_S_PiS_iiiiii_param_3];
	ld.param.u32 	%r51, [_Z11patch_matchPfS_S_S_PiS_iiiiii_param_6];
	ld.param.u32 	%r52, [_Z11patch_matchPfS_S_S_PiS_iiiiii_param_7];
	ld.param.u32 	%r53, [_Z11patch_matchPfS_S_S_PiS_iiiiii_param_8];
	ld.param.u32 	%r54, [_Z11patch_matchPfS_S_S_PiS_iiiiii_param_9];
	cvta.to.global.u64 	%rd1, %rd13;
	cvta.to.global.u64 	%rd2, %rd12;
	cvta.to.global.u64 	%rd3, %rd14;
	cvta.to.global.u64 	%rd4, %rd11;
	mov.u32 	%r55, %ctaid.x;
	mov.u32 	%r56, %ntid.x;
	mov.u32 	%r57, %tid.x;
	mad.lo.s32 	%r1, %r55, %r56, %r57;
	mov.u32 	%r58, %ctaid.y;
	mov.u32 	%r59, %ntid.y;
	mov.u32 	%r60, %tid.y;
	mad.lo.s32 	%r2, %r58, %r59, %r60;
	shr.u32 	%r61, %r54, 31;
	add.s32 	%r62, %r54, %r61;
	shr.s32 	%r4, %r62, 1;
	neg.s32 	%r3, %r4;
	setp.lt.s32 	%p6, %r4, %r3;
	mov.f32 	%f154, 0f00000000;
	mov.f32 	%f152, %f154;
	@%p6 bra 	$L__BB2_26;
	setp.lt.s32 	%p7, %r53, 1;
	@%p7 bra 	$L__BB2_17;
	and.b32  	%r5, %r53, 7;
	and.b32  	%r6, %r53, 3;
	and.b32  	%r7, %r53, 2147483640;
	and.b32  	%r8, %r53, 1;
	neg.s32 	%r9, %r7;
	add.s64 	%rd5, %rd4, 16;
	add.s64 	%rd6, %rd3, 16;
	add.s64 	%rd7, %rd2, 16;
	add.s64 	%rd8, %rd1, 16;
	mov.b32 	%r112, 0;
	mov.f32 	%f152, 0f00000000;
	mov.u32 	%r95, %r3;
$L__BB2_3:
	add.s32 	%r86, %r95, %r1;
	setp.gt.s32 	%p41, %r86, 0;
	setp.lt.s32 	%p42, %r86, %r51;
	and.pred  	%p1, %p41, %p42;
	mul.lo.s32 	%r12, %r86, %r52;
	mov.u32 	%r97, %r3;
$L__BB2_4:
	add.s32 	%r15, %r97, %r2;
	setp.gt.s32 	%p43, %r15, 0;
	setp.lt.s32 	%p44, %r15, %r52;
	and.pred  	%p45, %p43, %p44;
	and.pred  	%p46, %p45, %p1;
	@%p46 bra 	$L__BB2_7;
$L__BB2_5:
	add.s32 	%r21, %r97, 1;
	setp.eq.s32 	%p54, %r97, %r4;
	mov.u32 	%r97, %r21;
	@%p54 bra 	$L__BB2_6;
	bra.uni 	$L__BB2_4;
$L__BB2_6:
	add.s32 	%r29, %r95, 1;
	setp.eq.s32 	%p55, %r95, %r4;
	mov.u32 	%r95, %r29;
	@%p55 bra 	$L__BB2_25;
	bra.uni 	$L__BB2_3;
$L__BB2_7:
	setp.lt.u32 	%p47, %r53, 8;
	add.s32 	%r88, %r15, %r12;
	mul.lo.s32 	%r22, %r88, %r53;
	mov.b32 	%r103, 0;
	mov.u32 	%r99, %r22;
	mov.u32 	%r100, %r9;
	@%p47 bra 	$L__BB2_8;
	bra.uni 	$L__BB2_29;
$L__BB2_8:
	setp.eq.s32 	%p49, %r5, 0;
	@%p49 bra 	$L__BB2_16;
	add.s32 	%r89, %r5, -1;
	setp.lt.u32 	%p50, %r89, 3;
	@%p50 bra 	$L__BB2_11;
	add.s32 	%r90, %r103, %r22;
	mul.wide.s32 	%rd20, %r90, 4;
	add.s64 	%rd21, %rd4, %rd20;
	ld.global.f32 	%f88, [%rd21];
	add.s64 	%rd22, %rd3, %rd20;
	ld.global.f32 	%f89, [%rd22];
	sub.f32 	%f90, %f88, %f89;
	fma.rn.f32 	%f91, %f90, %f90, %f152;
	add.s64 	%rd23, %rd2, %rd20;
	ld.global.f32 	%f92, [%rd23];
	add.s64 	%rd24, %rd1, %rd20;
	ld.global.f32 	%f93, [%rd24];
	sub.f32 	%f94, %f92, %f93;
	fma.rn.f32 	%f95, %f94, %f94, %f91;
	ld.global.f32 	%f96, [%rd21+4];
	ld.global.f32 	%f97, [%rd22+4];
	sub.f32 	%f98, %f96, %f97;
	fma.rn.f32 	%f99, %f98, %f98, %f95;
	ld.global.f32 	%f100, [%rd23+4];
	ld.global.f32 	%f101, [%rd24+4];
	sub.f32 	%f102, %f100, %f101;
	fma.rn.f32 	%f103, %f102, %f102, %f99;
	ld.global.f32 	%f104, [%rd21+8];
	ld.global.f32 	%f105, [%rd22+8];
	sub.f32 	%f106, %f104, %f105;
	fma.rn.f32 	%f107, %f106, %f106, %f103;
	ld.global.f32 	%f108, [%rd23+8];
	ld.global.f32 	%f109, [%rd24+8];
	sub.f32 	%f110, %f108, %f109;
	fma.rn.f32 	%f111, %f110, %f110, %f107;
	ld.global.f32 	%f112, [%rd21+12];
	ld.global.f32 	%f113, [%rd22+12];
	sub.f32 	%f114, %f112, %f113;
	fma.rn.f32 	%f115, %f114, %f114, %f111;
	ld.global.f32 	%f116, [%rd23+12];
	ld.global.f32 	%f117, [%rd24+12];
	sub.f32 	%f118, %f116, %f117;
	fma.rn.f32 	%f152, %f118, %f118, %f115;
	add.s32 	%r103, %r103, 4;
$L__BB2_11:
	setp.eq.s32 	%p51, %r6, 0;
	@%p51 bra 	$L__BB2_16;
	setp.eq.s32 	%p52, %r6, 1;
	@%p52 bra 	$L__BB2_14;
	add.s32 	%r91, %r103, %r22;
	mul.wide.s32 	%rd25, %r91, 4;
	add.s64 	%rd26, %rd4, %rd25;
	ld.global.f32 	%f120, [%rd26];
	add.s64 	%rd27, %rd3, %rd25;
	ld.global.f32 	%f121, [%rd27];
	sub.f32 	%f122, %f120, %f121;
	fma.rn.f32 	%f123, %f122, %f122, %f152;
	add.s64 	%rd28, %rd2, %rd25;
	ld.global.f32 	%f124, [%rd28];
	add.s64 	%rd29, %rd1, %rd25;
	ld.global.f32 	%f125, [%rd29];
	sub.f32 	%f126, %f124, %f125;
	fma.rn.f32 	%f127, %f126, %f126, %f123;
	ld.global.f32 	%f128, [%rd26+4];
	ld.global.f32 	%f129, [%rd27+4];
	sub.f32 	%f130, %f128, %f129;
	fma.rn.f32 	%f131, %f130, %f130, %f127;
	ld.global.f32 	%f132, [%rd28+4];
	ld.global.f32 	%f133, [%rd29+4];
	sub.f32 	%f134, %f132, %f133;
	fma.rn.f32 	%f152, %f134, %f134, %f131;
	add.s32 	%r103, %r103, 2;
$L__BB2_14:
	setp.eq.s32 	%p53, %r8, 0;
	@%p53 bra 	$L__BB2_16;
	add.s32 	%r92, %r103, %r22;
	mul.wide.s32 	%rd30, %r92, 4;
	add.s64 	%rd31, %rd4, %rd30;
	ld.global.f32 	%f135, [%rd31];
	add.s64 	%rd32, %rd3, %rd30;
	ld.global.f32 	%f136, [%rd32];
	sub.f32 	%f137, %f135, %f136;
	fma.rn.f32 	%f138, %f137, %f137, %f152;
	add.s64 	%rd33, %rd2, %rd30;
	ld.global.f32 	%f139, [%rd33];
	add.s64 	%rd34, %rd1, %rd30;
	ld.global.f32 	%f140, [%rd34];
	sub.f32 	%f141, %f139, %f140;
	fma.rn.f32 	%f152, %f141, %f141, %f138;
$L__BB2_16:
	add.s32 	%r112, %r112, 1;
	bra.uni 	$L__BB2_5;
$L__BB2_17:
	sub.s32 	%r30, %r4, %r3;
	add.s32 	%r64, %r30, 1;
	and.b32  	%r31, %r64, 3;
	add.s32 	%r65, %r3, %r2;
	setp.gt.s32 	%p8, %r65, 0;
	setp.lt.s32 	%p9, %r65, %r52;
	and.pred  	%p2, %p8, %p9;
	add.s32 	%r32, %r3, 1;
	add.s32 	%r66, %r65, 1;
	setp.lt.u32 	%p10, %r65, 2147483647;
	setp.lt.s32 	%p11, %r66, %r52;
	and.pred  	%p3, %p10, %p11;
	add.s32 	%r33, %r3, 2;
	add.s32 	%r67, %r65, 2;
	setp.gt.s32 	%p12, %r67, 0;
	setp.lt.s32 	%p13, %r67, %r52;
	and.pred  	%p4, %p12, %p13;
	add.s32 	%r34, %r3, 3;
	mov.b32 	%r112, 0;
	mov.u32 	%r105, %r3;
$L__BB2_18:
	setp.eq.s32 	%p14, %r31, 0;
	add.s32 	%r69, %r105, %r1;
	setp.gt.s32 	%p15, %r69, 0;
	setp.lt.s32 	%p16, %r69, %r51;
	and.pred  	%p5, %p15, %p16;
	mov.u32 	%r107, %r3;
	@%p14 bra 	$L__BB2_22;
	setp.eq.s32 	%p17, %r31, 1;
	and.pred  	%p18, %p2, %p5;
	selp.u32 	%r70, 1, 0, %p18;
	add.s32 	%r112, %r112, %r70;
	mov.u32 	%r107, %r32;
	@%p17 bra 	$L__BB2_22;
	setp.eq.s32 	%p19, %r31, 2;
	and.pred  	%p20, %p3, %p5;
	selp.u32 	%r71, 1, 0, %p20;
	add.s32 	%r112, %r112, %r71;
	mov.u32 	%r107, %r33;
	@%p19 bra 	$L__BB2_22;
	and.pred  	%p21, %p4, %p5;
	selp.u32 	%r72, 1, 0, %p21;
	add.s32 	%r112, %r112, %r72;
	mov.u32 	%r107, %r34;
$L__BB2_22:
	setp.lt.u32 	%p22, %r30, 3;
	@%p22 bra 	$L__BB2_24;
$L__BB2_23:
	add.s32 	%r73, %r107, %r2;
	setp.gt.s32 	%p23, %r73, 0;
	setp.lt.s32 	%p24, %r73, %r52;
	and.pred  	%p25, %p23, %p24;
	and.pred  	%p26, %p25, %p5;
	selp.u32 	%r74, 1, 0, %p26;
	add.s32 	%r75, %r112, %r74;
	add.s32 	%r76, %r73, 1;
	setp.lt.u32 	%p27, %r73, 2147483647;
	setp.lt.s32 	%p28, %r76, %r52;
	and.pred  	%p29, %p27, %p28;
	and.pred  	%p30, %p29, %p5;
	selp.u32 	%r77, 1, 0, %p30;
	add.s32 	%r78, %r75, %r77;
	add.s32 	%r79, %r73, 2;
	setp.gt.s32 	%p31, %r79, 0;
	setp.lt.s32 	%p32, %r79, %r52;
	and.pred  	%p33, %p31, %p32;
	and.pred  	%p34, %p33, %p5;
	selp.u32 	%r80, 1, 0, %p34;
	add.s32 	%r81, %r78, %r80;
	add.s32 	%r82, %r107, 3;
	add.s32 	%r83, %r73, 3;
	setp.gt.s32 	%p35, %r83, 0;
	setp.lt.s32 	%p36, %r83, %r52;
	and.pred  	%p37, %p35, %p36;
	and.pred  	%p38, %p37, %p5;
	selp.u32 	%r84, 1, 0, %p38;
	add.s32 	%r112, %r81, %r84;
	add.s32 	%r107, %r107, 4;
	setp.ne.s32 	%p39, %r82, %r4;
	@%p39 bra 	$L__BB2_23;
$L__BB2_24:
	add.s32 	%r48, %r105, 1;
	setp.ne.s32 	%p40, %r105, %r4;
	mov.f32 	%f152, 0f00000000;
	mov.u32 	%r105, %r48;
	@%p40 bra 	$L__BB2_18;
$L__BB2_25:
	cvt.rn.f32.s32 	%f154, %r112;
$L__BB2_26:
	ld.param.u64 	%rd42, [_Z11patch_matchPfS_S_S_PiS_iiiiii_param_5];
	div.rn.f32 	%f142, %f152, %f154;
	mad.lo.s32 	%r50, %r52, %r1, %r2;
	cvta.to.global.u64 	%rd35, %rd42;
	mul.wide.s32 	%rd36, %r50, 4;
	add.s64 	%rd37, %rd35, %rd36;
	st.global.f32 	[%rd37], %f142;
	setp.ge.s32 	%p56, %r1, %r51;
	setp.ge.s32 	%p57, %r2, %r52;
	or.pred  	%p58, %p56, %p57;
	@%p58 bra 	$L__BB2_28;
	ld.param.u64 	%rd41, [_Z11patch_matchPfS_S_S_PiS_iiiiii_param_4];
	shl.b32 	%r93, %r50, 1;
	cvta.to.global.u64 	%rd38, %rd41;
	mul.wide.s32 	%rd39, %r93, 4;
	add.s64 	%rd40, %rd38, %rd39;
	mov.b32 	%r94, 84;
	st.global.u32 	[%rd40], %r94;
	st.global.u32 	[%rd40+4], %r94;
$L__BB2_28:
	ret;
$L__BB2_29:
	.pragma "nounroll";
	mul.wide.s32 	%rd15, %r99, 4;
	add.s64 	%rd16, %rd5, %rd15;
	add.s64 	%rd17, %rd6, %rd15;
	add.s64 	%rd18, %rd7, %rd15;
	add.s64 	%rd19, %rd8, %rd15;
	ld.global.f32 	%f24, [%rd16+-16];
	ld.global.f32 	%f25, [%rd17+-16];
	sub.f32 	%f26, %f24, %f25;
	fma.rn.f32 	%f27, %f26, %f26, %f152;
	ld.global.f32 	%f28, [%rd18+-16];
	ld.global.f32 	%f29, [%rd19+-16];
	sub.f32 	%f30, %f28, %f29;
	fma.rn.f32 	%f31, %f30, %f30, %f27;
	ld.global.f32 	%f32, [%rd16+-12];
	ld.global.f32 	%f33, [%rd17+-12];
	sub.f32 	%f34, %f32, %f33;
	fma.rn.f32 	%f35, %f34, %f34, %f31;
	ld.global.f32 	%f36, [%rd18+-12];
	ld.global.f32 	%f37, [%rd19+-12];
	sub.f32 	%f38, %f36, %f37;
	fma.rn.f32 	%f39, %f38, %f38, %f35;
	ld.global.f32 	%f40, [%rd16+-8];
	ld.global.f32 	%f41, [%rd17+-8];
	sub.f32 	%f42, %f40, %f41;
	fma.rn.f32 	%f43, %f42, %f42, %f39;
	ld.global.f32 	%f44, [%rd18+-8];
	ld.global.f32 	%f45, [%rd19+-8];
	sub.f32 	%f46, %f44, %f45;
	fma.rn.f32 	%f47, %f46, %f46, %f43;
	ld.global.f32 	%f48, [%rd16+-4];
	ld.global.f32 	%f49, [%rd17+-4];
	sub.f32 	%f50, %f48, %f49;
	fma.rn.f32 	%f51, %f50, %f50, %f47;
	ld.global.f32 	%f52, [%rd18+-4];
	ld.global.f32 	%f53, [%rd19+-4];
	sub.f32 	%f54, %f52, %f53;
	fma.rn.f32 	%f55, %f54, %f54, %f51;
	ld.global.f32 	%f56, [%rd16];
	ld.global.f32 	%f57, [%rd17];
	sub.f32 	%f58, %f56, %f57;
	fma.rn.f32 	%f59, %f58, %f58, %f55;
	ld.global.f32 	%f60, [%rd18];
	ld.global.f32 	%f61, [%rd19];
	sub.f32 	%f62, %f60, %f61;
	fma.rn.f32 	%f63, %f62, %f62, %f59;
	ld.global.f32 	%f64, [%rd16+4];
	ld.global.f32 	%f65, [%rd17+4];
	sub.f32 	%f66, %f64, %f65;
	fma.rn.f32 	%f67, %f66, %f66, %f63;
	ld.global.f32 	%f68, [%rd18+4];
	ld.global.f32 	%f69, [%rd19+4];
	sub.f32 	%f70, %f68, %f69;
	fma.rn.f32 	%f71, %f70, %f70, %f67;
	ld.global.f32 	%f72, [%rd16+8];
	ld.global.f32 	%f73, [%rd17+8];
	sub.f32 	%f74, %f72, %f73;
	fma.rn.f32 	%f75, %f74, %f74, %f71;
	ld.global.f32 	%f76, [%rd18+8];
	ld.global.f32 	%f77, [%rd19+8];
	sub.f32 	%f78, %f76, %f77;
	fma.rn.f32 	%f79, %f78, %f78, %f75;
	ld.global.f32 	%f80, [%rd16+12];
	ld.global.f32 	%f81, [%rd17+12];
	sub.f32 	%f82, %f80, %f81;
	fma.rn.f32 	%f83, %f82, %f82, %f79;
	ld.global.f32 	%f84, [%rd18+12];
	ld.global.f32 	%f85, [%rd19+12];
	sub.f32 	%f86, %f84, %f85;
	fma.rn.f32 	%f152, %f86, %f86, %f83;
	add.s32 	%r100, %r100, 8;
	add.s32 	%r99, %r99, 8;
	setp.eq.s32 	%p48, %r100, 0;
	mov.u32 	%r103, %r7;
	@%p48 bra 	$L__BB2_8;
	bra.uni 	$L__BB2_29;

}


// ===== COMPILED SASS (sm_100) =====

	.target	sm_100

	.elftype	@"ET_EXEC"


//--------------------- .note.nv.tkinfo           --------------------------
	.section	.note.nv.tkinfo,"",@"SHT_NOTE"
	.sectionflags	@"SHF_NOTE_NV_TKINFO"
	.tkinfo
        /*0018*/ 	.word	0x00000002
        /*0030*/ 	.string	""
        /*0030*/ 	.string	"ptxas"
        /*0030*/ 	.string	"Cuda compilation tools, release 13.0, V13.0.88"
        /*0030*/ 	.string	"Build cuda_13.0.r13.0/compiler.36424714_0"
        /*0030*/ 	.string	"-arch sm_100 -m 64 "



//--------------------- .note.nv.cuinfo           --------------------------
	.section	.note.nv.cuinfo,"",@"SHT_NOTE"
	.sectionflags	@"SHF_NOTE_NV_CUINFO"
        /*0018*/ 	.short	0x0002
        /*001a*/ 	.short	0x0064
        /*001c*/ 	.short	0x0082
	.zero		2


//--------------------- .nv.info                  --------------------------
	.section	.nv.info,"",@"SHT_CUDA_INFO"
	.align	4


	//----- nvinfo : EIATTR_REGCOUNT
	.align		4
        /*0000*/ 	.byte	0x04, 0x2f
        /*0002*/ 	.short	(.L_1 - .L_0)
	.align		4
.L_0:
        /*0004*/ 	.word	index@(_Z13multiply_themPfS_S_iii)
        /*0008*/ 	.word	0x00000019


	//----- nvinfo : EIATTR_FRAME_SIZE
	.align		4
.L_1:
        /*000c*/ 	.byte	0x04, 0x11
        /*000e*/ 	.short	(.L_3 - .L_2)
	.align		4
.L_2:
        /*0010*/ 	.word	index@(_Z13multiply_themPfS_S_iii)
        /*0014*/ 	.word	0x00000000


	//----- nvinfo : EIATTR_REGCOUNT
	.align		4
.L_3:
        /*0018*/ 	.byte	0x04, 0x2f
        /*001a*/ 	.short	(.L_5 - .L_4)
	.align		4
.L_4:
        /*001c*/ 	.word	index@(_Z16multiply_them_2dPfS_S_ii)
        /*0020*/ 	.word	0x0000000a


	//----- nvinfo : EIATTR_FRAME_SIZE
	.align		4
.L_5:
        /*0024*/ 	.byte	0x04, 0x11
        /*0026*/ 	.short	(.L_7 - .L_6)
	.align		4
.L_6:
        /*0028*/ 	.word	index@(_Z16multiply_them_2dPfS_S_ii)
        /*002c*/ 	.word	0x00000000


	//----- nvinfo : EIATTR_REGCOUNT
	.align		4
.L_7:
        /*0030*/ 	.byte	0x04, 0x2f
        /*0032*/ 	.short	(.L_9 - .L_8)
	.align		4
.L_8:
        /*0034*/ 	.word	index@(_Z11patch_matchPfS_S_S_PiS_iiiiii)
        /*0038*/ 	.word	0x00000020


	//----- nvinfo : EIATTR_FRAME_SIZE
	.align		4
.L_9:
        /*003c*/ 	.byte	0x04, 0x11
        /*003e*/ 	.short	(.L_11 - .L_10)
	.align		4
.L_10:
        /*0040*/ 	.word	index@($__internal_0_$__cuda_sm3x_div_rn_noftz_f32_slowpath)
        /*0044*/ 	.word	0x00000000


	//----- nvinfo : EIATTR_FRAME_SIZE
	.align		4
.L_11:
        /*0048*/ 	.byte	0x04, 0x11
        /*004a*/ 	.short	(.L_13 - .L_12)
	.align		4
.L_12:
        /*004c*/ 	.word	index@(_Z11patch_matchPfS_S_S_PiS_iiiiii)
        /*0050*/ 	.word	0x00000000


	//----- nvinfo : EIATTR_MIN_STACK_SIZE
	.align		4
.L_13:
        /*0054*/ 	.byte	0x04, 0x12
        /*0056*/ 	.short	(.L_15 - .L_14)
	.align		4
.L_14:
        /*0058*/ 	.word	index@(_Z11patch_matchPfS_S_S_PiS_iiiiii)
        /*005c*/ 	.word	0x00000000


	//----- nvinfo : EIATTR_MIN_STACK_SIZE
	.align		4
.L_15:
        /*0060*/ 	.byte	0x04, 0x12
        /*0062*/ 	.short	(.L_17 - .L_16)
	.align		4
.L_16:
        /*0064*/ 	.word	index@(_Z16multiply_them_2dPfS_S_ii)
        /*0068*/ 	.word	0x00000000


	//----- nvinfo : EIATTR_MIN_STACK_SIZE
	.align		4
.L_17:
        /*006c*/ 	.byte	0x04, 0x12
        /*006e*/ 	.short	(.L_19 - .L_18)
	.align		4
.L_18:
        /*0070*/ 	.word	index@(_Z13multiply_themPfS_S_iii)
        /*0074*/ 	.word	0x00000000
.L_19:


//--------------------- .nv.compat                --------------------------
	.section	.nv.compat,"",@"SHT_CUDA_COMPAT_INFO"
	.align	4
        /*0000*/ 	.byte	0x02, 0x09, 0x00, 0x00, 0x02, 0x02, 0x01, 0x00, 0x02, 0x05, 0x05, 0x00, 0x03, 0x07, 0x01, 0x01
        /*0010*/ 	.byte	0x02, 0x03, 0x00, 0x00, 0x02, 0x06, 0x01, 0x00, 0x04, 0x0b, 0x08, 0x00, 0x01, 0x00, 0x00, 0x00
        /*0020*/ 	.byte	0x00, 0x00, 0x00, 0x00


//--------------------- .nv.info._Z11patch_matchPfS_S_S_PiS_iiiiii --------------------------
	.section	.nv.info._Z11patch_matchPfS_S_S_PiS_iiiiii,"",@"SHT_CUDA_INFO"
	.sectionflags	@""
	.align	4


	//----- nvinfo : EIATTR_CUDA_API_VERSION
	.align		4
        /*0000*/ 	.byte	0x04, 0x37
        /*0002*/ 	.short	(.L_21 - .L_20)
.L_20:
        /*0004*/ 	.word	0x00000082


	//----- nvinfo : EIATTR_KPARAM_INFO
	.align		4
.L_21:
        /*0008*/ 	.byte	0x04, 0x17
        /*000a*/ 	.short	(.L_23 - .L_22)
.L_22:
        /*000c*/ 	.word	0x00000000
        /*0010*/ 	.short	0x000b
        /*0012*/ 	.short	0x0044
        /*0014*/ 	.byte	0x00, 0xf0, 0x11, 0x00


	//----- nvinfo : EIATTR_KPARAM_INFO
	.align		4
.L_23:
        /*0018*/ 	.byte	0x04, 0x17
        /*001a*/ 	.short	(.L_25 - .L_24)
.L_24:
        /*001c*/ 	.word	0x00000000
        /*0020*/ 	.short	0x000a
        /*0022*/ 	.short	0x0040
        /*0024*/ 	.byte	0x00, 0xf0, 0x11, 0x00


	//----- nvinfo : EIATTR_KPARAM_INFO
	.align		4
.L_25:
        /*0028*/ 	.byte	0x04, 0x17
        /*002a*/ 	.short	(.L_27 - .L_26)
.L_26:
        /*002c*/ 	.word	0x00000000
        /*0030*/ 	.short	0x0009
        /*0032*/ 	.short	0x003c
        /*0034*/ 	.byte	0x00, 0xf0, 0x11, 0x00


	//----- nvinfo : EIATTR_KPARAM_INFO
	.align		4
.L_27:
        /*0038*/ 	.byte	0x04, 0x17
        /*003a*/ 	.short	(.L_29 - .L_28)
.L_28:
        /*003c*/ 	.word	0x00000000
        /*0040*/ 	.short	0x0008
        /*0042*/ 	.short	0x0038
        /*0044*/ 	.byte	0x00, 0xf0, 0x11, 0x00


	//----- nvinfo : EIATTR_KPARAM_INFO
	.align		4
.L_29:
        /*0048*/ 	.byte	0x04, 0x17
        /*004a*/ 	.short	(.L_31 - .L_30)
.L_30:
        /*004c*/ 	.word	0x00000000
        /*0050*/ 	.short	0x0007
        /*0052*/ 	.short	0x0034
        /*0054*/ 	.byte	0x00, 0xf0, 0x11, 0x00


	//----- nvinfo : EIATTR_KPARAM_INFO
	.align		4
.L_31:
        /*0058*/ 	.byte	0x04, 0x17
        /*005a*/ 	.short	(.L_33 - .L_32)
.L_32:
        /*005c*/ 	.word	0x00000000
        /*0060*/ 	.short	0x0006
        /*0062*/ 	.short	0x0030
        /*0064*/ 	.byte	0x00, 0xf0, 0x11, 0x00


	//----- nvinfo : EIATTR_KPARAM_INFO
	.align		4
.L_33:
        /*0068*/ 	.byte	0x04, 0x17
        /*006a*/ 	.short	(.L_35 - .L_34)
.L_34:
        /*006c*/ 	.word	0x00000000
        /*0070*/ 	.short	0x0005
        /*0072*/ 	.short	0x0028
        /*0074*/ 	.byte	0x00, 0xf5, 0x21, 0x00


	//----- nvinfo : EIATTR_KPARAM_INFO
	.align		4
.L_35:
        /*0078*/ 	.byte	0x04, 0x17
        /*007a*/ 	.short	(.L_37 - .L_36)
.L_36:
        /*007c*/ 	.word	0x00000000
        /*0080*/ 	.short	0x0004
        /*0082*/ 	.short	0x0020
        /*0084*/ 	.byte	0x00, 0xf5, 0x21, 0x00


	//----- nvinfo : EIATTR_KPARAM_INFO
	.align		4
.L_37:
        /*0088*/ 	.byte	0x04, 0x17
        /*008a*/ 	.short	(.L_39 - .L_38)
.L_38:
        /*008c*/ 	.word	0x00000000
        /*0090*/ 	.short	0x0003
        /*0092*/ 	.short	0x0018
        /*0094*/ 	.byte	0x00, 0xf5, 0x21, 0x00


	//----- nvinfo : EIATTR_KPARAM_INFO
	.align		4
.L_39:
        /*0098*/ 	.byte	0x04, 0x17
        /*009a*/ 	.short	(.L_41 - .L_40)
.L_40:
        /*009c*/ 	.word	0x00000000
        /*00a0*/ 	.short	0x0002
        /*00a2*/ 	.short	0x0010
        /*00a4*/ 	.byte	0x00, 0xf5, 0x21, 0x00


	//----- nvinfo : EIATTR_KPARAM_INFO
	.align		4
.L_41:
        /*00a8*/ 	.byte	0x04, 0x17
        /*00aa*/ 	.short	(.L_43 - .L_42)
.L_42:
        /*00ac*/ 	.word	0x00000000
        /*00b0*/ 	.short	0x0001
        /*00b2*/ 	.short	0x0008
        /*00b4*/ 	.byte	0x00, 0xf5, 0x21, 0x00


	//----- nvinfo : EIATTR_KPARAM_INFO
	.align		4
.L_43:
        /*00b8*/ 	.byte	0x04, 0x17
        /*00ba*/ 	.short	(.L_45 - .L_44)
.L_44:
        /*00bc*/ 	.word	0x00000000
        /*00c0*/ 	.short	0x0000
        /*00c2*/ 	.short	0x0000
        /*00c4*/ 	.byte	0x00, 0xf5, 0x21, 0x00


	//----- nvinfo : EIATTR_SPARSE_MMA_MASK
	.align		4
.L_45:
        /*00c8*/ 	.byte	0x03, 0x50
        /*00ca*/ 	.short	0x0000


	//----- nvinfo : EIATTR_MAXREG_COUNT
	.align		4
        /*00cc*/ 	.byte	0x03, 0x1b
        /*00ce*/ 	.short	0x00ff


	//----- nvinfo : EIATTR_MERCURY_ISA_VERSION
	.align		4
        /*00d0*/ 	.byte	0x03, 0x5f
        /*00d2*/ 	.short	0x0101


	//----- nvinfo : EIATTR_VRC_CTA_INIT_COUNT
	.align		4
        /*00d4*/ 	.byte	0x02, 0x4a
	.zero		1
	.zero		1


	//----- nvinfo : EIATTR_EXIT_INSTR_OFFSETS
	.align		4
        /*00d8*/ 	.byte	0x04, 0x1c
        /*00da*/ 	.short	(.L_47 - .L_46)


	//   ....[0]....
.L_46:
        /*00dc*/ 	.word	0x000015c0


	//   ....[1]....
        /*00e0*/ 	.word	0x00001630


	//----- nvinfo : EIATTR_CRS_STACK_SIZE
	.align		4
.L_47:
        /*00e4*/ 	.byte	0x04, 0x1e
        /*00e6*/ 	.short	(.L_49 - .L_48)
.L_48:
        /*00e8*/ 	.word	0x00000000


	//----- nvinfo : EIATTR_CBANK_PARAM_SIZE
	.align		4
.L_49:
        /*00ec*/ 	.byte	0x03, 0x19
        /*00ee*/ 	.short	0x0048


	//----- nvinfo : EIATTR_PARAM_CBANK
	.align		4
        /*00f0*/ 	.byte	0x04, 0x0a
        /*00f2*/ 	.short	(.L_51 - .L_50)
	.align		4
.L_50:
        /*00f4*/ 	.word	index@(.nv.constant0._Z11patch_matchPfS_S_S_PiS_iiiiii)
        /*00f8*/ 	.short	0x0380
        /*00fa*/ 	.short	0x0048


	//----- nvinfo : EIATTR_SW_WAR
	.align		4
.L_51:
        /*00fc*/ 	.byte	0x04, 0x36
        /*00fe*/ 	.short	(.L_53 - .L_52)
.L_52:
        /*0100*/ 	.word	0x00000008
.L_53:


//--------------------- .nv.info._Z16multiply_them_2dPfS_S_ii --------------------------
	.section	.nv.info._Z16multiply_them_2dPfS_S_ii,"",@"SHT_CUDA_INFO"
	.sectionflags	@""
	.align	4


	//----- nvinfo : EIATTR_CUDA_API_VERSION
	.align		4
        /*0000*/ 	.byte	0x04, 0x37
        /*0002*/ 	.short	(.L_55 - .L_54)
.L_54:
        /*0004*/ 	.word	0x00000082


	//----- nvinfo : EIATTR_KPARAM_INFO
	.align		4
.L_55:
        /*0008*/ 	.byte	0x04, 0x17
        /*000a*/ 	.short	(.L_57 - .L_56)
.L_56:
        /*000c*/ 	.word	0x00000000
        /*0010*/ 	.short	0x0004
        /*0012*/ 	.short	0x001c
        /*0014*/ 	.byte	0x00, 0xf0, 0x11, 0x00


	//----- nvinfo : EIATTR_KPARAM_INFO
	.align		4
.L_57:
        /*0018*/ 	.byte	0x04, 0x17
        /*001a*/ 	.short	(.L_59 - .L_58)
.L_58:
        /*001c*/ 	.word	0x00000000
        /*0020*/ 	.short	0x0003
        /*0022*/ 	.short	0x0018
        /*0024*/ 	.byte	0x00, 0xf0, 0x11, 0x00


	//----- nvinfo : EIATTR_KPARAM_INFO
	.align		4
.L_59:
        /*0028*/ 	.byte	0x04, 0x17
        /*002a*/ 	.short	(.L_61 - .L_60)
.L_60:
        /*002c*/ 	.word	0x00000000
        /*0030*/ 	.short	0x0002
        /*0032*/ 	.short	0x0010
        /*0034*/ 	.byte	0x00, 0xf5, 0x21, 0x00


	//----- nvinfo : EIATTR_KPARAM_INFO
	.align		4
.L_61:
        /*0038*/ 	.byte	0x04, 0x17
        /*003a*/ 	.short	(.L_63 - .L_62)
.L_62:
        /*003c*/ 	.word	0x00000000
        /*0040*/ 	.short	0x0001
        /*0042*/ 	.short	0x0008
        /*0044*/ 	.byte	0x00, 0xf5, 0x21, 0x00


	//----- nvinfo : EIATTR_KPARAM_INFO
	.align		4
.L_63:
        /*0048*/ 	.byte	0x04, 0x17
        /*004a*/ 	.short	(.L_65 - .L_64)
.L_64:
        /*004c*/ 	.word	0x00000000
        /*0050*/ 	.short	0x0000
        /*0052*/ 	.short	0x0000
        /*0054*/ 	.byte	0x00, 0xf5, 0x21, 0x00


	//----- nvinfo : EIATTR_SPARSE_MMA_MASK
	.align		4
.L_65:
        /*0058*/ 	.byte	0x03, 0x50
        /*005a*/ 	.short	0x0000


	//----- nvinfo : EIATTR_MAXREG_COUNT
	.align		4
        /*005c*/ 	.byte	0x03, 0x1b
        /*005e*/ 	.short	0x00ff


	//----- nvinfo : EIATTR_MERCURY_ISA_VERSION
	.align		4
        /*0060*/ 	.byte	0x03, 0x5f
        /*0062*/ 	.short	0x0101


	//----- nvinfo : EIATTR_VRC_CTA_INIT_COUNT
	.align		4
        /*0064*/ 	.byte	0x02, 0x4a
	.zero		1
	.zero		1


	//----- nvinfo : EIATTR_EXIT_INSTR_OFFSETS
	.align		4
        /*0068*/ 	.byte	0x04, 0x1c
        /*006a*/ 	.short	(.L_67 - .L_66)


	//   ....[0]....
.L_66:
        /*006c*/ 	.word	0x000000c0


	//   ....[1]....
        /*0070*/ 	.word	0x00000130


	//----- nvinfo : EIATTR_CBANK_PARAM_SIZE
	.align		4
.L_67:
        /*0074*/ 	.byte	0x03, 0x19
        /*0076*/ 	.short	0x0020


	//----- nvinfo : EIATTR_PARAM_CBANK
	.align		4
        /*0078*/ 	.byte	0x04, 0x0a
        /*007a*/ 	.short	(.L_69 - .L_68)
	.align		4
.L_68:
        /*007c*/ 	.word	index@(.nv.constant0._Z16multiply_them_2dPfS_S_ii)
        /*0080*/ 	.short	0x0380
        /*0082*/ 	.short	0x0020


	//----- nvinfo : EIATTR_SW_WAR
	.align		4
.L_69:
        /*0084*/ 	.byte	0x04, 0x36
        /*0086*/ 	.short	(.L_71 - .L_70)
.L_70:
        /*0088*/ 	.word	0x00000008
.L_71:


//--------------------- .nv.info._Z13multiply_themPfS_S_iii --------------------------
	.section	.nv.info._Z13multiply_themPfS_S_iii,"",@"SHT_CUDA_INFO"
	.sectionflags	@""
	.align	4


	//----- nvinfo : EIATTR_CUDA_API_VERSION
	.align		4
        /*0000*/ 	.byte	0x04, 0x37
        /*0002*/ 	.short	(.L_73 - .L_72)
.L_72:
        /*0004*/ 	.word	0x00000082


	//----- nvinfo : EIATTR_KPARAM_INFO
	.align		4
.L_73:
        /*0008*/ 	.byte	0x04, 0x17
        /*000a*/ 	.short	(.L_75 - .L_74)
.L_74:
        /*000c*/ 	.word	0x00000000
        /*0010*/ 	.short	0x0005
        /*0012*/ 	.short	0x0020
        /*0014*/ 	.byte	0x00, 0xf0, 0x11, 0x00


	//----- nvinfo : EIATTR_KPARAM_INFO
	.align		4
.L_75:
        /*0018*/ 	.byte	0x04, 0x17
        /*001a*/ 	.short	(.L_77 - .L_76)
.L_76:
        /*001c*/ 	.word	0x00000000
        /*0020*/ 	.short	0x0004
        /*0022*/ 	.short	0x001c
        /*0024*/ 	.byte	0x00, 0xf0, 0x11, 0x00


	//----- nvinfo : EIATTR_KPARAM_INFO
	.align		4
.L_77:
        /*0028*/ 	.byte	0x04, 0x17
        /*002a*/ 	.short	(.L_79 - .L_78)
.L_78:
        /*002c*/ 	.word	0x00000000
        /*0030*/ 	.short	0x0003
        /*0032*/ 	.short	0x0018
        /*0034*/ 	.byte	0x00, 0xf0, 0x11, 0x00


	//----- nvinfo : EIATTR_KPARAM_INFO
	.align		4
.L_79:
        /*0038*/ 	.byte	0x04, 0x17
        /*003a*/ 	.short	(.L_81 - .L_80)
.L_80:
        /*003c*/ 	.word	0x00000000
        /*0040*/ 	.short	0x0002
        /*0042*/ 	.short	0x0010
        /*0044*/ 	.byte	0x00, 0xf5, 0x21, 0x00


	//----- nvinfo : EIATTR_KPARAM_INFO
	.align		4
.L_81:
        /*0048*/ 	.byte	0x04, 0x17
        /*004a*/ 	.short	(.L_83 - .L_82)
.L_82:
        /*004c*/ 	.word	0x00000000
        /*0050*/ 	.short	0x0001
        /*0052*/ 	.short	0x0008
        /*0054*/ 	.byte	0x00, 0xf5, 0x21, 0x00


	//----- nvinfo : EIATTR_KPARAM_INFO
	.align		4
.L_83:
        /*0058*/ 	.byte	0x04, 0x17
        /*005a*/ 	.short	(.L_85 - .L_84)
.L_84:
        /*005c*/ 	.word	0x00000000
        /*0060*/ 	.short	0x0000
        /*0062*/ 	.short	0x0000
        /*0064*/ 	.byte	0x00, 0xf5, 0x21, 0x00


	//----- nvinfo : EIATTR_SPARSE_MMA_MASK
	.align		4
.L_85:
        /*0068*/ 	.byte	0x03, 0x50
        /*006a*/ 	.short	0x0000


	//----- nvinfo : EIATTR_MAXREG_COUNT
	.align		4
        /*006c*/ 	.byte	0x03, 0x1b
        /*006e*/ 	.short	0x00ff


	//----- nvinfo : EIATTR_MERCURY_ISA_VERSION
	.align		4
        /*0070*/ 	.byte	0x03, 0x5f
        /*0072*/ 	.short	0x0101


	//----- nvinfo : EIATTR_VRC_CTA_INIT_COUNT
	.align		4
        /*0074*/ 	.byte	0x02, 0x4a
	.zero		1
	.zero		1


	//----- nvinfo : EIATTR_EXIT_INSTR_OFFSETS
	.align		4
        /*0078*/ 	.byte	0x04, 0x1c
        /*007a*/ 	.short	(.L_87 - .L_86)


	//   ....[0]....
.L_86:
        /*007c*/ 	.word	0x000000e0


	//   ....[1]....
        /*0080*/ 	.word	0x000006f0


	//   ....[2]....
        /*0084*/ 	.word	0x000009c0


	//   ....[3]....
        /*0088*/ 	.word	0x00000b90


	//   ....[4]....
        /*008c*/ 	.word	0x00000c90


	//----- nvinfo : EIATTR_CBANK_PARAM_SIZE
	.align		4
.L_87:
        /*0090*/ 	.byte	0x03, 0x19
        /*0092*/ 	.short	0x0024


	//----- nvinfo : EIATTR_PARAM_CBANK
	.align		4
        /*0094*/ 	.byte	0x04, 0x0a
        /*0096*/ 	.short	(.L_89 - .L_88)
	.align		4
.L_88:
        /*0098*/ 	.word	index@(.nv.constant0._Z13multiply_themPfS_S_iii)
        /*009c*/ 	.short	0x0380
        /*009e*/ 	.short	0x0024


	//----- nvinfo : EIATTR_SW_WAR
	.align		4
.L_89:
        /*00a0*/ 	.byte	0x04, 0x36
        /*00a2*/ 	.short	(.L_91 - .L_90)
.L_90:
        /*00a4*/ 	.word	0x00000008
.L_91:


//--------------------- .nv.callgraph             --------------------------
	.section	.nv.callgraph,"",@"SHT_CUDA_CALLGRAPH"
	.align	4
	.sectionentsize	8
	.align		4
        /*0000*/ 	.word	0x00000000
	.align		4
        /*0004*/ 	.word	0xffffffff
	.align		4
        /*0008*/ 	.word	0x00000000
	.align		4
        /*000c*/ 	.word	0xfffffffe
	.align		4
        /*0010*/ 	.word	0x00000000
	.align		4
        /*0014*/ 	.word	0xfffffffd
	.align		4
        /*0018*/ 	.word	0x00000000
	.align		4
        /*001c*/ 	.word	0xfffffffc


//--------------------- .text._Z11patch_matchPfS_S_S_PiS_iiiiii --------------------------
	.section	.text._Z11patch_matchPfS_S_S_PiS_iiiiii,"ax",@progbits
	.align	128
        .global         _Z11patch_matchPfS_S_S_PiS_iiiiii
        .type           _Z11patch_matchPfS_S_S_PiS_iiiiii,@function
        .size           _Z11patch_matchPfS_S_S_PiS_iiiiii,(.L_x_36 - _Z11patch_matchPfS_S_S_PiS_iiiiii)
        .other          _Z11patch_matchPfS_S_S_PiS_iiiiii,@"STO_CUDA_ENTRY STV_DEFAULT"
_Z11patch_matchPfS_S_S_PiS_iiiiii:
.text._Z11patch_matchPfS_S_S_PiS_iiiiii:
[----:B------:R-:W-:Y:S08]  /*0000*/  LDC R1, c[0x0][0x37c] ;  /* 0x0000df00ff017b82 */ /* 0x000ff00000000800 */
[----:B------:R-:W0:Y:S01]  /*0010*/  LDC R0, c[0x0][0x3bc] ;  /* 0x0000ef00ff007b82 */ /* 0x000e220000000800 */
[----:B------:R-:W1:Y:S01]  /*0020*/  S2R R3, SR_TID.X ;  /* 0x0000000000037919 */ /* 0x000e620000002100 */
[----:B------:R-:W2:Y:S01]  /*0030*/  LDCU.64 UR24, c[0x0][0x358] ;  /* 0x00006b00ff1877ac */ /* 0x000ea20008000a00 */
[----:B------:R-:W-:Y:S01]  /*0040*/  HFMA2 R21, -RZ, RZ, 0, 0 ;  /* 0x00000000ff157431 */ /* 0x000fe200000001ff */
[----:B------:R-:W3:Y:S04]  /*0050*/  S2R R2, SR_TID.Y ;  /* 0x0000000000027919 */ /* 0x000ee80000002200 */
[----:B------:R-:W1:Y:S08]  /*0060*/  LDC R6, c[0x0][0x360] ;  /* 0x0000d800ff067b82 */ /* 0x000e700000000800 */
[----:B------:R-:W1:Y:S08]  /*0070*/  S2UR UR4, SR_CTAID.X ;  /* 0x00000000000479c3 */ /* 0x000e700000002500 */
[----:B------:R-:W3:Y:S01]  /*0080*/  S2UR UR5, SR_CTAID.Y ;  /* 0x00000000000579c3 */ /* 0x000ee20000002600 */
[----:B0-----:R-:W-:-:S04]  /*0090*/  LEA.HI R0, R0, R0, RZ, 0x1 ;  /* 0x0000000000007211 */ /* 0x001fc800078f08ff */
[----:B------:R-:W-:-:S03]  /*00a0*/  SHF.R.S32.HI R0, RZ, 0x1, R0 ;  /* 0x00000001ff007819 */ /* 0x000fc60000011400 */
[----:B------:R-:W3:Y:S01]  /*00b0*/  LDC R7, c[0x0][0x364] ;  /* 0x0000d900ff077b82 */ /* 0x000ee20000000800 */
[----:B------:R-:W-:-:S04]  /*00c0*/  IADD3 R9, PT, PT, -R0, RZ, RZ ;  /* 0x000000ff00097210 */ /* 0x000fc80007ffe1ff */
[----:B------:R-:W-:Y:S01]  /*00d0*/  ISETP.GE.AND P0, PT, R0, R9, PT ;  /* 0x000000090000720c */ /* 0x000fe20003f06270 */
[----:B-1----:R-:W-:Y:S02]  /*00e0*/  IMAD R6, R6, UR4, R3 ;  /* 0x0000000406067c24 */ /* 0x002fe4000f8e0203 */
[----:B------:R-:W-:Y:S02]  /*00f0*/  IMAD.MOV.U32 R3, RZ, RZ, RZ ;  /* 0x000000ffff037224 */ /* 0x000fe400078e00ff */
[----:B---3--:R-:W-:-:S08]  /*0100*/  IMAD R7, R7, UR5, R2 ;  /* 0x0000000507077c24 */ /* 0x008fd0000f8e0202 */
[----:B--2---:R-:W-:Y:S05]  /*0110*/  @!P0 BRA `(.L_x_0) ;  /* 0x0000001000d48947 */ /* 0x004fea0003800000 */
[----:B------:R-:W0:Y:S02]  /*0120*/  LDCU UR5, c[0x0][0x3b8] ;  /* 0x00007700ff0577ac */ /* 0x000e240008000800 */
[----:B0-----:R-:W-:-:S09]  /*0130*/  UISETP.GE.AND UP0, UPT, UR5, 0x1, UPT ;  /* 0x000000010500788c */ /* 0x001fd2000bf06270 */
[----:B------:R-:W-:Y:S05]  /*0140*/  BRA.U !UP0, `(.L_x_1) ;  /* 0x0000000d087c7547 */ /* 0x000fea000b800000 */
[----:B------:R-:W0:Y:S01]  /*0150*/  LDCU.128 UR16, c[0x0][0x380] ;  /* 0x00007000ff1077ac */ /* 0x000e220008000c00 */
[----:B------:R-:W-:Y:S01]  /*0160*/  IMAD.MOV.U32 R8, RZ, RZ, RZ ;  /* 0x000000ffff087224 */ /* 0x000fe200078e00ff */
[----:B------:R-:W-:Y:S01]  /*0170*/  MOV R21, RZ ;  /* 0x000000ff00157202 */ /* 0x000fe20000000f00 */
[----:B------:R-:W-:Y:S01]  /*0180*/  IMAD.MOV.U32 R11, RZ, RZ, R9 ;  /* 0x000000ffff0b7224 */ /* 0x000fe200078e0009 */
[----:B------:R-:W1:Y:S01]  /*0190*/  LDCU.128 UR20, c[0x0][0x390] ;  /* 0x00007200ff1477ac */ /* 0x000e620008000c00 */
[----:B------:R-:W-:-:S04]  /*01a0*/  ULOP3.LUT UR6, UR5, 0x7ffffff8, URZ, 0xc0, !UPT ;  /* 0x7ffffff805067892 */ /* 0x000fc8000f8ec0ff */
[----:B------:R-:W-:Y:S02]  /*01b0*/  UIADD3 UR15, UPT, UPT, -UR6, URZ, URZ ;  /* 0x000000ff060f7290 */ /* 0x000fe4000fffe1ff */
[----:B0-----:R-:W-:Y:S02]  /*01c0*/  UIADD3 UR13, UP0, UPT, UR16, 0x10, URZ ;  /* 0x00000010100d7890 */ /* 0x001fe4000ff1e0ff */
[----:B------:R-:W-:Y:S02]  /*01d0*/  UIADD3 UR9, UP2, UPT, UR18, 0x10, URZ ;  /* 0x0000001012097890 */ /* 0x000fe4000ff5e0ff */
[----:B-1----:R-:W-:Y:S02]  /*01e0*/  UIADD3 UR11, UP1, UPT, UR22, 0x10, URZ ;  /* 0x00000010160b7890 */ /* 0x002fe4000ff3e0ff */
[----:B------:R-:W-:Y:S02]  /*01f0*/  UIADD3 UR7, UP3, UPT, UR20, 0x10, URZ ;  /* 0x0000001014077890 */ /* 0x000fe4000ff7e0ff */
[----:B------:R-:W-:-:S02]  /*0200*/  ULOP3.LUT UR16, UR5, 0x7, URZ, 0xc0, !UPT ;  /* 0x0000000705107892 */ /* 0x000fc4000f8ec0ff */
[----:B------:R-:W-:Y:S02]  /*0210*/  UIADD3.X UR14, UPT, UPT, URZ, UR17, URZ, UP0, !UPT ;  /* 0x00000011ff0e7290 */ /* 0x000fe400087fe4ff */
[----:B------:R-:W-:Y:S02]  /*0220*/  UIADD3.X UR10, UPT, UPT, URZ, UR19, URZ, UP2, !UPT ;  /* 0x00000013ff0a7290 */ /* 0x000fe400097fe4ff */
[----:B------:R-:W-:Y:S02]  /*0230*/  UIADD3.X UR12, UPT, UPT, URZ, UR23, URZ, UP1, !UPT ;  /* 0x00000017ff0c7290 */ /* 0x000fe40008ffe4ff */
[----:B------:R-:W-:Y:S02]  /*0240*/  UIADD3.X UR8, UPT, UPT, URZ, UR21, URZ, UP3, !UPT ;  /* 0x00000015ff087290 */ /* 0x000fe40009ffe4ff */
[----:B------:R-:W-:-:S12]  /*0250*/  ULOP3.LUT UR5, UR5, 0x3, URZ, 0xc0, !UPT ;  /* 0x0000000305057892 */ /* 0x000fd8000f8ec0ff */
.L_x_11:
[----:B------:R-:W0:Y:S01]  /*0260*/  LDCU UR4, c[0x0][0x3b0] ;  /* 0x00007600ff0477ac */ /* 0x000e220008000800 */
[----:B------:R-:W-:Y:S01]  /*0270*/  IADD3 R12, PT, PT, R6, R11, RZ ;  /* 0x0000000b060c7210 */ /* 0x000fe20007ffe0ff */
[----:B------:R-:W-:-:S03]  /*0280*/  IMAD.MOV.U32 R14, RZ, RZ, R9 ;  /* 0x000000ffff0e7224 */ /* 0x000fc600078e0009 */
[----:B0-----:R-:W-:-:S04]  /*0290*/  ISETP.GE.AND P0, PT, R12, UR4, PT ;  /* 0x000000040c007c0c */ /* 0x001fc8000bf06270 */
[----:B------:R-:W-:-:S13]  /*02a0*/  ISETP.GT.AND P1, PT, R12, RZ, !P0 ;  /* 0x000000ff0c00720c */ /* 0x000fda0004724270 */
.L_x_9:
[----:B------:R-:W0:Y:S01]  /*02b0*/  LDCU UR18, c[0x0][0x3b4] ;  /* 0x00007680ff1277ac */ /* 0x000e220008000800 */
[----:B------:R-:W-:Y:S01]  /*02c0*/  IADD3 R3, PT, PT, R7, R14, RZ ;  /* 0x0000000e07037210 */ /* 0x000fe20007ffe0ff */
[----:B------:R-:W-:Y:S01]  /*02d0*/  BSSY.RECONVERGENT B0, `(.L_x_2) ;  /* 0x00000c1000007945 */ /* 0x000fe20003800200 */
[C---:B------:R-:W-:Y:S01]  /*02e0*/  ISETP.NE.AND P2, PT, R14.reuse, R0, PT ;  /* 0x000000000e00720c */ /* 0x040fe20003f45270 */
[----:B------:R-:W-:Y:S01]  /*02f0*/  VIADD R14, R14, 0x1 ;  /* 0x000000010e0e7836 */ /* 0x000fe20000000000 */
[----:B0-----:R-:W-:-:S04]  /*0300*/  ISETP.GE.AND P0, PT, R3, UR18, PT ;  /* 0x0000001203007c0c */ /* 0x001fc8000bf06270 */
[----:B------:R-:W-:-:S04]  /*0310*/  ISETP.GT.AND P0, PT, R3, RZ, !P0 ;  /* 0x000000ff0300720c */ /* 0x000fc80004704270 */
[----:B------:R-:W-:-:S13]  /*0320*/  PLOP3.LUT P0, PT, P0, P1, PT, 0x80, 0x8 ;  /* 0x000000000008781c */ /* 0x000fda0000703070 */
[----:B------:R-:W-:Y:S05]  /*0330*/  @!P0 BRA `(.L_x_3) ;  /* 0x0000000800e88947 */ /* 0x000fea0003800000 */
[----:B------:R-:W0:Y:S01]  /*0340*/  LDCU UR19, c[0x0][0x3b8] ;  /* 0x00007700ff1377ac */ /* 0x000e220008000800 */
[----:B------:R-:W-:Y:S01]  /*0350*/  IMAD R10, R12, UR18, R3 ;  /* 0x000000120c0a7c24 */ /* 0x000fe2000f8e0203 */
[----:B------:R-:W-:Y:S01]  /*0360*/  UMOV UR4, URZ ;  /* 0x000000ff00047c82 */ /* 0x000fe20008000000 */
[----:B0-----:R-:W-:Y:S02]  /*0370*/  UISETP.GE.U32.AND UP0, UPT, UR19, 0x8, UPT ;  /* 0x000000081300788c */ /* 0x001fe4000bf06070 */
[----:B------:R-:W-:-:S07]  /*0380*/  IMAD R10, R10, UR19, RZ ;  /* 0x000000130a0a7c24 */ /* 0x000fce000f8e02ff */
[----:B------:R-:W-:Y:S05]  /*0390*/  BRA.U !UP0, `(.L_x_4) ;  /* 0x00000005084c7547 */ /* 0x000fea000b800000 */
[----:B------:R-:W-:Y:S01]  /*03a0*/  MOV R13, R10 ;  /* 0x0000000a000d7202 */ /* 0x000fe20000000f00 */
[----:B------:R-:W-:-:S06]  /*03b0*/  UMOV UR4, UR15 ;  /* 0x0000000f00047c82 */ /* 0x000fcc0008000000 */
.L_x_5:
[----:B------:R-:W-:Y:S01]  /*03c0*/  MOV R5, UR14 ;  /* 0x0000000e00057c02 */ /* 0x000fe20008000f00 */
[----:B------:R-:W-:Y:S01]  /*03d0*/  IMAD.U32 R4, RZ, RZ, UR13 ;  /* 0x0000000dff047e24 */ /* 0x000fe2000f8e00ff */
[----:B------:R-:W-:Y:S01]  /*03e0*/  MOV R17, UR12 ;  /* 0x0000000c00117c02 */ /* 0x000fe20008000f00 */
[----:B------:R-:W-:Y:S02]  /*03f0*/  IMAD.U32 R16, RZ, RZ, UR11 ;  /* 0x0000000bff107e24 */ /* 0x000fe4000f8e00ff */
[----:B------:R-:W-:-:S04]  /*0400*/  IMAD.WIDE R4, R13, 0x4, R4 ;  /* 0x000000040d047825 */ /* 0x000fc800078e0204 */
[----:B------:R-:W-:Y:S01]  /*0410*/  IMAD.WIDE R16, R13, 0x4, R16 ;  /* 0x000000040d107825 */ /* 0x000fe200078e0210 */
[----:B------:R-:W2:Y:S04]  /*0420*/  LDG.E R15, desc[UR24][R4.64+-0x10] ;  /* 0xfffff018040f7981 */ /* 0x000ea8000c1e1900 */
[----:B------:R-:W2:Y:S04]  /*0430*/  LDG.E R20, desc[UR24][R16.64+-0x10] ;  /* 0xfffff01810147981 */ /* 0x000ea8000c1e1900 */
[----:B------:R-:W3:Y:S04]  /*0440*/  LDG.E R26, desc[UR24][R4.64+-0x8] ;  /* 0xfffff818041a7981 */ /* 0x000ee8000c1e1900 */
[----:B------:R-:W3:Y:S04]  /*0450*/  LDG.E R29, desc[UR24][R16.64+-0x8] ;  /* 0xfffff818101d7981 */ /* 0x000ee8000c1e1900 */
[----:B------:R-:W4:Y:S04]  /*0460*/  LDG.E R28, desc[UR24][R4.64+-0x4] ;  /* 0xfffffc18041c7981 */ /* 0x000f28000c1e1900 */
[----:B------:R-:W4:Y:S04]  /*0470*/  LDG.E R19, desc[UR24][R16.64+-0x4] ;  /* 0xfffffc1810137981 */ /* 0x000f28000c1e1900 */
[----:B------:R-:W5:Y:S04]  /*0480*/  LDG.E R2, desc[UR24][R4.64] ;  /* 0x0000001804027981 */ /* 0x000f68000c1e1900 */
[----:B------:R-:W5:Y:S04]  /*0490*/  LDG.E R3, desc[UR24][R16.64] ;  /* 0x0000001810037981 */ /* 0x000f68000c1e1900 */
[----:B------:R-:W5:Y:S04]  /*04a0*/  LDG.E R23, desc[UR24][R4.64+-0xc] ;  /* 0xfffff41804177981 */ /* 0x000f68000c1e1900 */
[----:B------:R-:W5:Y:S04]  /*04b0*/  LDG.E R18, desc[UR24][R16.64+-0xc] ;  /* 0xfffff41810127981 */ /* 0x000f68000c1e1900 */
[----:B------:R-:W5:Y:S04]  /*04c0*/  LDG.E R24, desc[UR24][R4.64+0xc] ;  /* 0x00000c1804187981 */ /* 0x000f68000c1e1900 */
[----:B------:R-:W5:Y:S04]  /*04d0*/  LDG.E R25, desc[UR24][R16.64+0x8] ;  /* 0x0000081810197981 */ /* 0x000f68000c1e1900 */
[----:B------:R-:W5:Y:S01]  /*04e0*/  LDG.E R27, desc[UR24][R16.64+0xc] ;  /* 0x00000c18101b7981 */ /* 0x000f62000c1e1900 */
[----:B--2---:R-:W-:-:S03]  /*04f0*/  FADD R22, R15, -R20 ;  /* 0x800000140f167221 */ /* 0x004fc60000000000 */
[----:B------:R-:W2:Y:S01]  /*0500*/  LDG.E R15, desc[UR24][R4.64+0x4] ;  /* 0x00000418040f7981 */ /* 0x000ea2000c1e1900 */
[----:B---3--:R-:W-:Y:S01]  /*0510*/  FADD R26, R26, -R29 ;  /* 0x8000001d1a1a7221 */ /* 0x008fe20000000000 */
[----:B------:R-:W-:Y:S02]  /*0520*/  FFMA R21, R22, R22, R21 ;  /* 0x0000001616157223 */ /* 0x000fe40000000015 */
[----:B------:R-:W2:Y:S04]  /*0530*/  LDG.E R20, desc[UR24][R16.64+0x4] ;  /* 0x0000041810147981 */ /* 0x000ea8000c1e1900 */
[----:B------:R0:W3:Y:S01]  /*0540*/  LDG.E R22, desc[UR24][R4.64+0x8] ;  /* 0x0000081804167981 */ /* 0x0000e2000c1e1900 */
[----:B----4-:R-:W-:Y:S01]  /*0550*/  FADD R28, R28, -R19 ;  /* 0x800000131c1c7221 */ /* 0x010fe20000000000 */
[----:B------:R-:W-:Y:S01]  /*0560*/  MOV R19, UR10 ;  /* 0x0000000a00137c02 */ /* 0x000fe20008000f00 */
[----:B-----5:R-:W-:Y:S01]  /*0570*/  FADD R29, R2, -R3 ;  /* 0x80000003021d7221 */ /* 0x020fe20000000000 */
[----:B------:R-:W-:Y:S01]  /*0580*/  MOV R3, UR8 ;  /* 0x0000000800037c02 */ /* 0x000fe20008000f00 */
[----:B------:R-:W-:-:S02]  /*0590*/  IMAD.U32 R2, RZ, RZ, UR7 ;  /* 0x00000007ff027e24 */ /* 0x000fc4000f8e00ff */
[----:B------:R-:W-:Y:S01]  /*05a0*/  FADD R23, R23, -R18 ;  /* 0x8000001217177221 */ /* 0x000fe20000000000 */
[----:B------:R-:W-:Y:S02]  /*05b0*/  IMAD.U32 R18, RZ, RZ, UR9 ;  /* 0x00000009ff127e24 */ /* 0x000fe4000f8e00ff */
[----:B------:R-:W-:-:S04]  /*05c0*/  IMAD.WIDE R2, R13, 0x4, R2 ;  /* 0x000000040d027825 */ /* 0x000fc800078e0202 */
[----:B0-----:R-:W-:Y:S01]  /*05d0*/  IMAD.WIDE R4, R13, 0x4, R18 ;  /* 0x000000040d047825 */ /* 0x001fe200078e0212 */
[----:B------:R-:W4:Y:S04]  /*05e0*/  LDG.E R17, desc[UR24][R2.64+-0x10] ;  /* 0xfffff01802117981 */ /* 0x000f28000c1e1900 */
[----:B------:R-:W4:Y:S04]  /*05f0*/  LDG.E R16, desc[UR24][R4.64+-0x10] ;  /* 0xfffff01804107981 */ /* 0x000f28000c1e1900 */
[----:B------:R-:W5:Y:S04]  /*0600*/  LDG.E R18, desc[UR24][R2.64+-0xc] ;  /* 0xfffff41802127981 */ /* 0x000f68000c1e1900 */
[----:B------:R-:W3:Y:S01]  /*0610*/  LDG.E R19, desc[UR24][R4.64+-0x4] ;  /* 0xfffffc1804137981 */ /* 0x000ee2000c1e1900 */
[----:B----4-:R-:W-:-:S03]  /*0620*/  FADD R16, R16, -R17 ;  /* 0x8000001110107221 */ /* 0x010fc60000000000 */
[----:B------:R-:W5:Y:S01]  /*0630*/  LDG.E R17, desc[UR24][R4.64+-0xc] ;  /* 0xfffff41804117981 */ /* 0x000f62000c1e1900 */
[----:B------:R-:W-:Y:S01]  /*0640*/  FFMA R16, R16, R16, R21 ;  /* 0x0000001010107223 */ /* 0x000fe20000000015 */
[----:B--2---:R-:W-:Y:S02]  /*0650*/  FADD R15, R15, -R20 ;  /* 0x800000140f0f7221 */ /* 0x004fe40000000000 */
[----:B------:R-:W2:Y:S01]  /*0660*/  LDG.E R21, desc[UR24][R4.64+0x8] ;  /* 0x0000081804157981 */ /* 0x000ea2000c1e1900 */
[----:B------:R-:W-:-:S03]  /*0670*/  FFMA R23, R23, R23, R16 ;  /* 0x0000001717177223 */ /* 0x000fc60000000010 */
[----:B------:R-:W4:Y:S01]  /*0680*/  LDG.E R16, desc[UR24][R2.64+-0x8] ;  /* 0xfffff81802107981 */ /* 0x000f22000c1e1900 */
[----:B-----5:R-:W-:-:S03]  /*0690*/  FADD R18, R17, -R18 ;  /* 0x8000001211127221 */ /* 0x020fc60000000000 */
[----:B------:R-:W4:Y:S01]  /*06a0*/  LDG.E R17, desc[UR24][R4.64+-0x8] ;  /* 0xfffff81804117981 */ /* 0x000f22000c1e1900 */
[----:B------:R-:W-:-:S03]  /*06b0*/  FFMA R23, R18, R18, R23 ;  /* 0x0000001212177223 */ /* 0x000fc60000000017 */
[----:B------:R-:W3:Y:S01]  /*06c0*/  LDG.E R18, desc[UR24][R2.64+-0x4] ;  /* 0xfffffc1802127981 */ /* 0x000ee2000c1e1900 */
[----:B------:R-:W-:-:S03]  /*06d0*/  FFMA R23, R26, R26, R23 ;  /* 0x0000001a1a177223 */ /* 0x000fc60000000017 */
[----:B------:R-:W5:Y:S01]  /*06e0*/  LDG.E R26, desc[UR24][R2.64+0xc] ;  /* 0x00000c18021a7981 */ /* 0x000f62000c1e1900 */
[----:B----4-:R-:W-:-:S03]  /*06f0*/  FADD R16, R17, -R16 ;  /* 0x8000001011107221 */ /* 0x010fc60000000000 */
[----:B------:R-:W4:Y:S01]  /*0700*/  LDG.E R17, desc[UR24][R2.64] ;  /* 0x0000001802117981 */ /* 0x000f22000c1e1900 */
[----:B------:R-:W-:-:S03]  /*0710*/  FFMA R23, R16, R16, R23 ;  /* 0x0000001010177223 */ /* 0x000fc60000000017 */
[----:B------:R-:W4:Y:S01]  /*0720*/  LDG.E R16, desc[UR24][R4.64] ;  /* 0x0000001804107981 */ /* 0x000f22000c1e1900 */
[----:B---3--:R-:W-:Y:S01]  /*0730*/  FADD R18, R19, -R18 ;  /* 0x8000001213127221 */ /* 0x008fe20000000000 */
[----:B------:R-:W-:Y:S02]  /*0740*/  FFMA R23, R28, R28, R23 ;  /* 0x0000001c1c177223 */ /* 0x000fe40000000017 */
[----:B------:R-:W3:Y:S02]  /*0750*/  LDG.E R19, desc[UR24][R4.64+0x4] ;  /* 0x0000041804137981 */ /* 0x000ee4000c1e1900 */
[----:B------:R-:W-:Y:S02]  /*0760*/  FFMA R20, R18, R18, R23 ;  /* 0x0000001212147223 */ /* 0x000fe40000000017 */
[----:B------:R-:W3:Y:S02]  /*0770*/  LDG.E R18, desc[UR24][R2.64+0x4] ;  /* 0x0000041802127981 */ /* 0x000ee4000c1e1900 */
[----:B------:R-:W-:-:S02]  /*0780*/  FFMA R29, R29, R29, R20 ;  /* 0x0000001d1d1d7223 */ /* 0x000fc40000000014 */
[----:B------:R-:W2:Y:S04]  /*0790*/  LDG.E R20, desc[UR24][R2.64+0x8] ;  /* 0x0000081802147981 */ /* 0x000ea8000c1e1900 */
[----:B------:R-:W5:Y:S01]  /*07a0*/  LDG.E R23, desc[UR24][R4.64+0xc] ;  /* 0x00000c1804177981 */ /* 0x000f62000c1e1900 */
[----:B------:R-:W-:Y:S01]  /*07b0*/  FADD R25, R22, -R25 ;  /* 0x8000001916197221 */ /* 0x000fe20000000000 */
[----:B------:R-:W-:Y:S01]  /*07c0*/  UIADD3 UR4, UPT, UPT, UR4, 0x8, URZ ;  /* 0x0000000804047890 */ /* 0x000fe2000fffe0ff */
[----:B------:R-:W-:-:S03]  /*07d0*/  FADD R27, R24, -R27 ;  /* 0x8000001b181b7221 */ /* 0x000fc60000000000 */
[----:B------:R-:W-:Y:S01]  /*07e0*/  UISETP.NE.AND UP0, UPT, UR4, URZ, UPT ;  /* 0x000000ff0400728c */ /* 0x000fe2000bf05270 */
[----:B------:R-:W-:Y:S02]  /*07f0*/  VIADD R13, R13, 0x8 ;  /* 0x000000080d0d7836 */ /* 0x000fe40000000000 */
[----:B----4-:R-:W-:-:S04]  /*0800*/  FADD R16, R16, -R17 ;  /* 0x8000001110107221 */ /* 0x010fc80000000000 */
[----:B------:R-:W-:-:S04]  /*0810*/  FFMA R16, R16, R16, R29 ;  /* 0x0000001010107223 */ /* 0x000fc8000000001d */
[----:B------:R-:W-:Y:S01]  /*0820*/  FFMA R16, R15, R15, R16 ;  /* 0x0000000f0f107223 */ /* 0x000fe20000000010 */
[----:B---3--:R-:W-:-:S04]  /*0830*/  FADD R19, R19, -R18 ;  /* 0x8000001213137221 */ /* 0x008fc80000000000 */
[----:B------:R-:W-:Y:S01]  /*0840*/  FFMA R16, R19, R19, R16 ;  /* 0x0000001313107223 */ /* 0x000fe20000000010 */
[----:B--2---:R-:W-:-:S03]  /*0850*/  FADD R21, R21, -R20 ;  /* 0x8000001415157221 */ /* 0x004fc60000000000 */
[----:B------:R-:W-:-:S04]  /*0860*/  FFMA R16, R25, R25, R16 ;  /* 0x0000001919107223 */ /* 0x000fc80000000010 */
[----:B------:R-:W-:Y:S01]  /*0870*/  FFMA R16, R21, R21, R16 ;  /* 0x0000001515107223 */ /* 0x000fe20000000010 */
[----:B-----5:R-:W-:-:S03]  /*0880*/  FADD R23, R23, -R26 ;  /* 0x8000001a17177221 */ /* 0x020fc60000000000 */
[----:B------:R-:W-:-:S04]  /*0890*/  FFMA R16, R27, R27, R16 ;  /* 0x0000001b1b107223 */ /* 0x000fc80000000010 */
[----:B------:R-:W-:Y:S01]  /*08a0*/  FFMA R21, R23, R23, R16 ;  /* 0x0000001717157223 */ /* 0x000fe20000000010 */
[----:B------:R-:W-:Y:S06]  /*08b0*/  BRA.U UP0, `(.L_x_5) ;  /* 0xfffffff900c07547 */ /* 0x000fec000b83ffff */
[----:B------:R-:W-:-:S05]  /*08c0*/  UMOV UR4, UR6 ;  /* 0x0000000600047c82 */ /* 0x000fca0008000000 */
.L_x_4:
[----:B------:R-:W-:-:S09]  /*08d0*/  UISETP.NE.AND UP0, UPT, UR16, URZ, UPT ;  /* 0x000000ff1000728c */ /* 0x000fd2000bf05270 */
[----:B------:R-:W-:Y:S05]  /*08e0*/  BRA.U !UP0, `(.L_x_6) ;  /* 0x0000000508787547 */ /* 0x000fea000b800000 */
[----:B------:R-:W-:Y:S02]  /*08f0*/  UIADD3 UR17, UPT, UPT, UR16, -0x1, URZ ;  /* 0xffffffff10117890 */ /* 0x000fe4000fffe0ff */
[----:B------:R-:W-:Y:S02]  /*0900*/  UISETP.NE.AND UP1, UPT, UR5, URZ, UPT ;  /* 0x000000ff0500728c */ /* 0x000fe4000bf25270 */
[----:B------:R-:W-:-:S09]  /*0910*/  UISETP.GE.U32.AND UP0, UPT, UR17, 0x3, UPT ;  /* 0x000000031100788c */ /* 0x000fd2000bf06070 */
[----:B------:R-:W-:Y:S05]  /*0920*/  BRA.U !UP0, `(.L_x_7) ;  /* 0x0000000108a87547 */ /* 0x000fea000b800000 */
[----:B------:R-:W0:Y:S01]  /*0930*/  LDC.64 R2, c[0x0][0x380] ;  /* 0x0000e000ff027b82 */ /* 0x000e220000000a00 */
[----:B------:R-:W-:-:S07]  /*0940*/  IADD3 R15, PT, PT, R10, UR4, RZ ;  /* 0x000000040a0f7c10 */ /* 0x000fce000fffe0ff */
[----:B------:R-:W1:Y:S08]  /*0950*/  LDC.64 R4, c[0x0][0x398] ;  /* 0x0000e600ff047b82 */ /* 0x000e700000000a00 */
[----:B------:R-:W2:Y:S01]  /*0960*/  LDC.64 R18, c[0x0][0x388] ;  /* 0x0000e200ff127b82 */ /* 0x000ea20000000a00 */
[----:B0-----:R-:W-:-:S07]  /*0970*/  IMAD.WIDE R2, R15, 0x4, R2 ;  /* 0x000000040f027825 */ /* 0x001fce00078e0202 */
[----:B------:R-:W0:Y:S01]  /*0980*/  LDC.64 R16, c[0x0][0x390] ;  /* 0x0000e400ff107b82 */ /* 0x000e220000000a00 */
[----:B------:R-:W3:Y:S01]  /*0990*/  LDG.E R13, desc[UR24][R2.64] ;  /* 0x00000018020d7981 */ /* 0x000ee2000c1e1900 */
[----:B-1----:R-:W-:-:S03]  /*09a0*/  IMAD.WIDE R4, R15, 0x4, R4 ;  /* 0x000000040f047825 */ /* 0x002fc600078e0204 */
[----:B------:R-:W4:Y:S04]  /*09b0*/  LDG.E R24, desc[UR24][R2.64+0x4] ;  /* 0x0000041802187981 */ /* 0x000f28000c1e1900 */
[----:B------:R-:W3:Y:S01]  /*09c0*/  LDG.E R20, desc[UR24][R4.64] ;  /* 0x0000001804147981 */ /* 0x000ee2000c1e1900 */
[----:B--2---:R-:W-:-:S03]  /*09d0*/  IMAD.WIDE R18, R15, 0x4, R18 ;  /* 0x000000040f127825 */ /* 0x004fc600078e0212 */
[----:B------:R-:W4:Y:S04]  /*09e0*/  LDG.E R25, desc[UR24][R4.64+0x4] ;  /* 0x0000041804197981 */ /* 0x000f28000c1e1900 */
[----:B------:R-:W2:Y:S01]  /*09f0*/  LDG.E R22, desc[UR24][R18.64] ;  /* 0x0000001812167981 */ /* 0x000ea2000c1e1900 */
[----:B0-----:R-:W-:-:S03]  /*0a00*/  IMAD.WIDE R16, R15, 0x4, R16 ;  /* 0x000000040f107825 */ /* 0x001fc600078e0210 */
[----:B------:R-:W5:Y:S04]  /*0a10*/  LDG.E R28, desc[UR24][R18.64+0x4] ;  /* 0x00000418121c7981 */ /* 0x000f68000c1e1900 */
[----:B------:R-:W2:Y:S04]  /*0a20*/  LDG.E R15, desc[UR24][R16.64] ;  /* 0x00000018100f7981 */ /* 0x000ea8000c1e1900 */
[----:B------:R-:W5:Y:S04]  /*0a30*/  LDG.E R23, desc[UR24][R2.64+0x8] ;  /* 0x0000081802177981 */ /* 0x000f68000c1e1900 */
[----:B------:R0:W5:Y:S04]  /*0a40*/  LDG.E R26, desc[UR24][R2.64+0xc] ;  /* 0x00000c18021a7981 */ /* 0x000168000c1e1900 */
[----:B------:R-:W5:Y:S04]  /*0a50*/  LDG.E R27, desc[UR24][R4.64+0xc] ;  /* 0x00000c18041b7981 */ /* 0x000f68000c1e1900 */
[----:B------:R-:W5:Y:S01]  /*0a60*/  LDG.E R3, desc[UR24][R16.64+0xc] ;  /* 0x00000c1810037981 */ /* 0x000f62000c1e1900 */
[----:B---3--:R-:W-:-:S03]  /*0a70*/  FADD R29, R13, -R20 ;  /* 0x800000140d1d7221 */ /* 0x008fc60000000000 */
[----:B------:R-:W3:Y:S04]  /*0a80*/  LDG.E R13, desc[UR24][R16.64+0x4] ;  /* 0x00000418100d7981 */ /* 0x000ee8000c1e1900 */
[----:B------:R-:W3:Y:S01]  /*0a90*/  LDG.E R20, desc[UR24][R4.64+0x8] ;  /* 0x0000081804147981 */ /* 0x000ee2000c1e1900 */
[----:B0-----:R-:W-:-:S03]  /*0aa0*/  FFMA R2, R29, R29, R21 ;  /* 0x0000001d1d027223 */ /* 0x001fc60000000015 */
[----:B------:R-:W3:Y:S04]  /*0ab0*/  LDG.E R29, desc[UR24][R18.64+0x8] ;  /* 0x00000818121d7981 */ /* 0x000ee8000c1e1900 */
[----:B------:R-:W3:Y:S04]  /*0ac0*/  LDG.E R21, desc[UR24][R16.64+0x8] ;  /* 0x0000081810157981 */ /* 0x000ee8000c1e1900 */
[----:B------:R-:W3:Y:S01]  /*0ad0*/  LDG.E R18, desc[UR24][R18.64+0xc] ;  /* 0x00000c1812127981 */ /* 0x000ee2000c1e1900 */
[----:B--2---:R-:W-:Y:S01]  /*0ae0*/  FADD R15, R22, -R15 ;  /* 0x8000000f160f7221 */ /* 0x004fe20000000000 */
[----:B----4-:R-:W-:-:S03]  /*0af0*/  FADD R25, R24, -R25 ;  /* 0x8000001918197221 */ /* 0x010fc60000000000 */
[----:B------:R-:W-:-:S04]  /*0b00*/  FFMA R2, R15, R15, R2 ;  /* 0x0000000f0f027223 */ /* 0x000fc80000000002 */
[----:B------:R-:W-:Y:S01]  /*0b10*/  FFMA R2, R25, R25, R2 ;  /* 0x0000001919027223 */ /* 0x000fe20000000002 */
[----:B-----5:R-:W-:Y:S01]  /*0b20*/  FADD R27, R26, -R27 ;  /* 0x8000001b1a1b7221 */ /* 0x020fe20000000000 */
[----:B------:R-:W-:Y:S01]  /*0b30*/  UIADD3 UR4, UPT, UPT, UR4, 0x4, URZ ;  /* 0x0000000404047890 */ /* 0x000fe2000fffe0ff */
[----:B---3--:R-:W-:Y:S01]  /*0b40*/  FADD R13, R28, -R13 ;  /* 0x8000000d1c0d7221 */ /* 0x008fe20000000000 */
[----:B------:R-:W-:-:S03]  /*0b50*/  FADD R23, R23, -R20 ;  /* 0x8000001417177221 */ /* 0x000fc60000000000 */
[----:B------:R-:W-:-:S04]  /*0b60*/  FFMA R2, R13, R13, R2 ;  /* 0x0000000d0d027223 */ /* 0x000fc80000000002 */
[----:B------:R-:W-:Y:S01]  /*0b70*/  FFMA R2, R23, R23, R2 ;  /* 0x0000001717027223 */ /* 0x000fe20000000002 */
[----:B------:R-:W-:-:S04]  /*0b80*/  FADD R21, R29, -R21 ;  /* 0x800000151d157221 */ /* 0x000fc80000000000 */
[----:B------:R-:W-:Y:S01]  /*0b90*/  FFMA R2, R21, R21, R2 ;  /* 0x0000001515027223 */ /* 0x000fe20000000002 */
[----:B------:R-:W-:-:S03]  /*0ba0*/  FADD R3, R18, -R3 ;  /* 0x8000000312037221 */ /* 0x000fc60000000000 */
[----:B------:R-:W-:-:S04]  /*0bb0*/  FFMA R2, R27, R27, R2 ;  /* 0x0000001b1b027223 */ /* 0x000fc80000000002 */
[----:B------:R-:W-:-:S07]  /*0bc0*/  FFMA R21, R3, R3, R2 ;  /* 0x0000000303157223 */ /* 0x000fce0000000002 */
.L_x_7:
[----:B------:R-:W-:Y:S05]  /*0bd0*/  BRA.U !UP1, `(.L_x_6) ;  /* 0x0000000109bc7547 */ /* 0x000fea000b800000 */
[----:B------:R-:W-:Y:S02]  /*0be0*/  UISETP.NE.AND UP0, UPT, UR5, 0x1, UPT ;  /* 0x000000010500788c */ /* 0x000fe4000bf05270 */
[----:B------:R-:W-:-:S07]  /*0bf0*/  ULOP3.LUT UP1, URZ, UR19, 0x1, URZ, 0xc0, !UPT ;  /* 0x0000000113ff7892 */ /* 0x000fce000f82c0ff */
[----:B------:R-:W-:Y:S05]  /*0c00*/  BRA.U !UP0, `(.L_x_8) ;  /* 0x0000000108687547 */ /* 0x000fea000b800000 */
[----:B------:R-:W0:Y:S01]  /*0c10*/  LDC.64 R16, c[0x0][0x380] ;  /* 0x0000e000ff107b82 */ /* 0x000e220000000a00 */
[----:B------:R-:W-:-:S07]  /*0c20*/  VIADD R13, R10, UR4 ;  /* 0x000000040a0d7c36 */ /* 0x000fce0008000000 */
[----:B------:R-:W1:Y:S08]  /*0c30*/  LDC.64 R18, c[0x0][0x398] ;  /* 0x0000e600ff127b82 */ /* 0x000e700000000a00 */
[----:B------:R-:W2:Y:S08]  /*0c40*/  LDC.64 R2, c[0x0][0x388] ;  /* 0x0000e200ff027b82 */ /* 0x000eb00000000a00 */
[----:B------:R-:W3:Y:S01]  /*0c50*/  LDC.64 R4, c[0x0][0x390] ;  /* 0x0000e400ff047b82 */ /* 0x000ee20000000a00 */
[----:B0-----:R-:W-:-:S05]  /*0c60*/  IMAD.WIDE R16, R13, 0x4, R16 ;  /* 0x000000040d107825 */ /* 0x001fca00078e0210 */
[----:B------:R-:W4:Y:S01]  /*0c70*/  LDG.E R23, desc[UR24][R16.64+0x4] ;  /* 0x0000041810177981 */ /* 0x000f22000c1e1900 */
[----:B-1----:R-:W-:-:S05]  /*0c80*/  IMAD.WIDE R18, R13, 0x4, R18 ;  /* 0x000000040d127825 */ /* 0x002fca00078e0212 */
[----:B------:R-:W5:Y:S01]  /*0c90*/  LDG.E R20, desc[UR24][R18.64] ;  /* 0x0000001812147981 */ /* 0x000f62000c1e1900 */
[----:B--2---:R-:W-:-:S03]  /*0ca0*/  IMAD.WIDE R2, R13, 0x4, R2 ;  /* 0x000000040d027825 */ /* 0x004fc600078e0202 */
[----:B------:R-:W4:Y:S04]  /*0cb0*/  LDG.E R24, desc[UR24][R18.64+0x4] ;  /* 0x0000041812187981 */ /* 0x000f28000c1e1900 */
[----:B------:R-:W2:Y:S01]  /*0cc0*/  LDG.E R15, desc[UR24][R2.64] ;  /* 0x00000018020f7981 */ /* 0x000ea2000c1e1900 */
[----:B---3--:R-:W-:-:S03]  /*0cd0*/  IMAD.WIDE R4, R13, 0x4, R4 ;  /* 0x000000040d047825 */ /* 0x008fc600078e0204 */
[----:B------:R-:W3:Y:S04]  /*0ce0*/  LDG.E R25, desc[UR24][R2.64+0x4] ;  /* 0x0000041802197981 */ /* 0x000ee8000c1e1900 */
[----:B------:R-:W5:Y:S04]  /*0cf0*/  LDG.E R13, desc[UR24][R16.64] ;  /* 0x00000018100d7981 */ /* 0x000f68000c1e1900 */
[----:B------:R-:W2:Y:S04]  /*0d00*/  LDG.E R22, desc[UR24][R4.64] ;  /* 0x0000001804167981 */ /* 0x000ea8000c1e1900 */
[----:B------:R-:W3:Y:S01]  /*0d10*/  LDG.E R26, desc[UR24][R4.64+0x4] ;  /* 0x00000418041a7981 */ /* 0x000ee2000c1e1900 */
[----:B------:R-:W-:Y:S01]  /*0d20*/  UIADD3 UR4, UPT, UPT, UR4, 0x2, URZ ;  /* 0x0000000204047890 */ /* 0x000fe2000fffe0ff */
[----:B----4-:R-:W-:Y:S01]  /*0d30*/  FADD R23, R23, -R24 ;  /* 0x8000001817177221 */ /* 0x010fe20000000000 */
[----:B-----5:R-:W-:-:S04]  /*0d40*/  FADD R20, R13, -R20 ;  /* 0x800000140d147221 */ /* 0x020fc80000000000 */
[----:B------:R-:W-:Y:S01]  /*0d50*/  FFMA R20, R20, R20, R21 ;  /* 0x0000001414147223 */ /* 0x000fe20000000015 */
[----:B--2---:R-:W-:-:S04]  /*0d60*/  FADD R15, R15, -R22 ;  /* 0x800000160f0f7221 */ /* 0x004fc80000000000 */
[----:B------:R-:W-:Y:S01]  /*0d70*/  FFMA R20, R15, R15, R20 ;  /* 0x0000000f0f147223 */ /* 0x000fe20000000014 */
[----:B---3--:R-:W-:-:S03]  /*0d80*/  FADD R25, R25, -R26 ;  /* 0x8000001a19197221 */ /* 0x008fc60000000000 */
[----:B------:R-:W-:-:S04]  /*0d90*/  FFMA R20, R23, R23, R20 ;  /* 0x0000001717147223 */ /* 0x000fc80000000014 */
[----:B------:R-:W-:-:S07]  /*0da0*/  FFMA R21, R25, R25, R20 ;  /* 0x0000001919157223 */ /* 0x000fce0000000014 */
.L_x_8:
[----:B------:R-:W-:Y:S05]  /*0db0*/  BRA.U !UP1, `(.L_x_6) ;  /* 0x0000000109447547 */ /* 0x000fea000b800000 */
[----:B------:R-:W0:Y:S01]  /*0dc0*/  LDC.64 R18, c[0x0][0x380] ;  /* 0x0000e000ff127b82 */ /* 0x000e220000000a00 */
[----:B------:R-:W-:-:S07]  /*0dd0*/  IADD3 R13, PT, PT, R10, UR4, RZ ;  /* 0x000000040a0d7c10 */ /* 0x000fce000fffe0ff */
[----:B------:R-:W1:Y:S08]  /*0de0*/  LDC.64 R16, c[0x0][0x398] ;  /* 0x0000e600ff107b82 */ /* 0x000e700000000a00 */
[----:B------:R-:W2:Y:S08]  /*0df0*/  LDC.64 R4, c[0x0][0x388] ;  /* 0x0000e200ff047b82 */ /* 0x000eb00000000a00 */
[----:B------:R-:W3:Y:S01]  /*0e00*/  LDC.64 R2, c[0x0][0x390] ;  /* 0x0000e400ff027b82 */ /* 0x000ee20000000a00 */
[----:B0-----:R-:W-:-:S06]  /*0e10*/  IMAD.WIDE R18, R13, 0x4, R18 ;  /* 0x000000040d127825 */ /* 0x001fcc00078e0212 */
[----:B------:R-:W4:Y:S01]  /*0e20*/  LDG.E R18, desc[UR24][R18.64] ;  /* 0x0000001812127981 */ /* 0x000f22000c1e1900 */
[----:B-1----:R-:W-:-:S06]  /*0e30*/  IMAD.WIDE R16, R13, 0x4, R16 ;  /* 0x000000040d107825 */ /* 0x002fcc00078e0210 */
[----:B------:R-:W4:Y:S01]  /*0e40*/  LDG.E R17, desc[UR24][R16.64] ;  /* 0x0000001810117981 */ /* 0x000f22000c1e1900 */
[----:B--2---:R-:W-:-:S06]  /*0e50*/  IMAD.WIDE R4, R13, 0x4, R4 ;  /* 0x000000040d047825 */ /* 0x004fcc00078e0204 */
[----:B------:R-:W2:Y:S01]  /*0e60*/  LDG.E R4, desc[UR24][R4.64] ;  /* 0x0000001804047981 */ /* 0x000ea2000c1e1900 */
[----:B---3--:R-:W-:-:S06]  /*0e70*/  IMAD.WIDE R2, R13, 0x4, R2 ;  /* 0x000000040d027825 */ /* 0x008fcc00078e0202 */
[----:B------:R-:W2:Y:S01]  /*0e80*/  LDG.E R3, desc[UR24][R2.64] ;  /* 0x0000001802037981 */ /* 0x000ea2000c1e1900 */
[----:B----4-:R-:W-:-:S04]  /*0e90*/  FADD R10, R18, -R17 ;  /* 0x80000011120a7221 */ /* 0x010fc80000000000 */
[----:B------:R-:W-:Y:S01]  /*0ea0*/  FFMA R21, R10, R10, R21 ;  /* 0x0000000a0a157223 */ /* 0x000fe20000000015 */
[----:B--2---:R-:W-:-:S04]  /*0eb0*/  FADD R20, R4, -R3 ;  /* 0x8000000304147221 */ /* 0x004fc80000000000 */
[----:B------:R-:W-:-:S07]  /*0ec0*/  FFMA R21, R20, R20, R21 ;  /* 0x0000001414157223 */ /* 0x000fce0000000015 */
.L_x_6:
[----:B------:R-:W-:-:S07]  /*0ed0*/  VIADD R8, R8, 0x1 ;  /* 0x0000000108087836 */ /* 0x000fce0000000000 */
.L_x_3:
[----:B------:R-:W-:Y:S05]  /*0ee0*/  BSYNC.RECONVERGENT B0 ;  /* 0x0000000000007941 */ /* 0x000fea0003800200 */
.L_x_2:
[----:B------:R-:W-:Y:S05]  /*0ef0*/  @P2 BRA `(.L_x_9) ;  /* 0xfffffff000ec2947 */ /* 0x000fea000383ffff */
[----:B------:R-:W-:-:S13]  /*0f00*/  ISETP.NE.AND P0, PT, R11, R0, PT ;  /* 0x000000000b00720c */ /* 0x000fda0003f05270 */
[----:B------:R-:W-:Y:S05]  /*0f10*/  @!P0 BRA `(.L_x_10) ;  /* 0x0000000400508947 */ /* 0x000fea0003800000 */
[----:B------:R-:W-:Y:S01]  /*0f20*/  IADD3 R11, PT, PT, R11, 0x1, RZ ;  /* 0x000000010b0b7810 */ /* 0x000fe20007ffe0ff */
[----:B------:R-:W-:Y:S06]  /*0f30*/  BRA `(.L_x_11) ;  /* 0xfffffff000c87947 */ /* 0x000fec000383ffff */
.L_x_1:
[----:B------:R-:W0:Y:S01]  /*0f40*/  LDCU UR4, c[0x0][0x3b4] ;  /* 0x00007680ff0477ac */ /* 0x000e220008000800 */
[----:B------:R-:W-:Y:S01]  /*0f50*/  IMAD.IADD R2, R7, 0x1, -R0 ;  /* 0x0000000107027824 */ /* 0x000fe200078e0a00 */
[C---:B------:R-:W-:Y:S01]  /*0f60*/  IADD3 R13, PT, PT, R0.reuse, R0, RZ ;  /* 0x00000000000d7210 */ /* 0x040fe20007ffe0ff */
[----:B------:R-:W-:Y:S01]  /*0f70*/  HFMA2 R8, -RZ, RZ, 0, 0 ;  /* 0x00000000ff087431 */ /* 0x000fe200000001ff */
[----:B------:R-:W-:Y:S01]  /*0f80*/  IADD3 R14, PT, PT, -R0, 0x3, RZ ;  /* 0x00000003000e7810 */ /* 0x000fe20007ffe1ff */
[C---:B------:R-:W-:Y:S01]  /*0f90*/  VIADD R4, R2.reuse, 0x2 ;  /* 0x0000000202047836 */ /* 0x040fe20000000000 */
[C---:B------:R-:W-:Y:S01]  /*0fa0*/  IADD3 R3, PT, PT, R2.reuse, 0x1, RZ ;  /* 0x0000000102037810 */ /* 0x040fe20007ffe0ff */
[----:B------:R-:W-:Y:S01]  /*0fb0*/  IMAD.MOV.U32 R5, RZ, RZ, R9 ;  /* 0x000000ffff057224 */ /* 0x000fe200078e0009 */
[----:B0-----:R-:W-:Y:S02]  /*0fc0*/  ISETP.GE.AND P0, PT, R2, UR4, PT ;  /* 0x0000000402007c0c */ /* 0x001fe4000bf06270 */
[----:B------:R-:W-:-:S02]  /*0fd0*/  ISETP.GE.AND P1, PT, R3, UR4, PT ;  /* 0x0000000403007c0c */ /* 0x000fc4000bf26270 */
[C---:B------:R-:W-:Y:S02]  /*0fe0*/  ISETP.GT.AND P0, PT, R2.reuse, RZ, !P0 ;  /* 0x000000ff0200720c */ /* 0x040fe40004704270 */
[----:B------:R-:W-:Y:S01]  /*0ff0*/  ISETP.LT.U32.AND P1, PT, R2, 0x7fffffff, !P1 ;  /* 0x7fffffff0200780c */ /* 0x000fe20004f21070 */
[----:B------:R-:W-:Y:S01]  /*1000*/  VIADD R2, R13, 0x1 ;  /* 0x000000010d027836 */ /* 0x000fe20000000000 */
[C---:B------:R-:W-:Y:S02]  /*1010*/  ISETP.GE.AND P2, PT, R4.reuse, UR4, PT ;  /* 0x0000000404007c0c */ /* 0x040fe4000bf46270 */
[----:B------:R-:W-:Y:S02]  /*1020*/  P2R R12, PR, RZ, 0x1 ;  /* 0x00000001ff0c7803 */ /* 0x000fe40000000000 */
[----:B------:R-:W-:Y:S02]  /*1030*/  ISETP.GT.AND P2, PT, R4, RZ, !P2 ;  /* 0x000000ff0400720c */ /* 0x000fe40005744270 */
[----:B------:R-:W-:-:S02]  /*1040*/  IADD3 R3, PT, PT, -R0, 0x1, RZ ;  /* 0x0000000100037810 */ /* 0x000fc40007ffe1ff */
[----:B------:R-:W-:Y:S02]  /*1050*/  IADD3 R4, PT, PT, -R0, 0x2, RZ ;  /* 0x0000000200047810 */ /* 0x000fe40007ffe1ff */
[----:B------:R-:W-:-:S07]  /*1060*/  LOP3.LUT R2, R2, 0x3, RZ, 0xc0, !PT ;  /* 0x0000000302027812 */ /* 0x000fce00078ec0ff */
.L_x_15:
[----:B------:R-:W0:Y:S01]  /*1070*/  LDCU UR4, c[0x0][0x3b0] ;  /* 0x00007600ff0477ac */ /* 0x000e220008000800 */
[----:B------:R-:W-:Y:S02]  /*1080*/  ISETP.NE.AND P0, PT, R2, RZ, PT ;  /* 0x000000ff0200720c */ /* 0x000fe40003f05270 */
[----:B------:R-:W-:Y:S01]  /*1090*/  IADD3 R10, PT, PT, R6, R5, RZ ;  /* 0x00000005060a7210 */ /* 0x000fe20007ffe0ff */
[----:B------:R-:W1:Y:S01]  /*10a0*/  LDCU UR5, c[0x0][0x3b4] ;  /* 0x00007680ff0577ac */ /* 0x000e620008000800 */
[----:B------:R-:W-:Y:S02]  /*10b0*/  ISETP.NE.AND P3, PT, R5, R0, PT ;  /* 0x000000000500720c */ /* 0x000fe40003f65270 */
[----:B0-----:R-:W-:-:S04]  /*10c0*/  ISETP.GE.AND P4, PT, R10, UR4, PT ;  /* 0x000000040a007c0c */ /* 0x001fc8000bf86270 */
[----:B------:R-:W-:Y:S01]  /*10d0*/  ISETP.GT.AND P4, PT, R10, RZ, !P4 ;  /* 0x000000ff0a00720c */ /* 0x000fe20006784270 */
[----:B------:R-:W-:Y:S02]  /*10e0*/  IMAD.MOV.U32 R10, RZ, RZ, R9 ;  /* 0x000000ffff0a7224 */ /* 0x000fe400078e0009 */
[----:B-1----:R-:W-:Y:S10]  /*10f0*/  @!P0 BRA `(.L_x_12) ;  /* 0x0000000000548947 */ /* 0x002ff40003800000 */
[----:B------:R-:W-:Y:S02]  /*1100*/  ISETP.NE.AND P5, PT, R12, RZ, PT ;  /* 0x000000ff0c00720c */ /* 0x000fe40003fa5270 */
[----:B------:R-:W-:Y:S02]  /*1110*/  IADD3 R11, PT, PT, R8, 0x1, RZ ;  /* 0x00000001080b7810 */ /* 0x000fe40007ffe0ff */
[----:B------:R-:W-:Y:S02]  /*1120*/  PLOP3.LUT P0, PT, P5, P4, PT, 0x80, 0x8 ;  /* 0x000000000008781c */ /* 0x000fe40002f09070 */
[----:B------:R-:W-:Y:S02]  /*1130*/  ISETP.NE.AND P5, PT, R2, 0x1, PT ;  /* 0x000000010200780c */ /* 0x000fe40003fa5270 */
[----:B------:R-:W-:-:S09]  /*1140*/  MOV R10, R3 ;  /* 0x00000003000a7202 */ /* 0x000fd20000000f00 */
[----:B------:R-:W-:-:S04]  /*1150*/  @!P0 IMAD.MOV R11, RZ, RZ, R8 ;  /* 0x000000ffff0b8224 */ /* 0x000fc800078e0208 */
[----:B------:R-:W-:Y:S01]  /*1160*/  IMAD.MOV.U32 R8, RZ, RZ, R11 ;  /* 0x000000ffff087224 */ /* 0x000fe200078e000b */
[----:B------:R-:W-:Y:S06]  /*1170*/  @!P5 BRA `(.L_x_12) ;  /* 0x000000000034d947 */ /* 0x000fec0003800000 */
[----:B------:R-:W-:Y:S02]  /*1180*/  ISETP.NE.AND P5, PT, R2, 0x2, PT ;  /* 0x000000020200780c */ /* 0x000fe40003fa5270 */
[----:B------:R-:W-:Y:S02]  /*1190*/  PLOP3.LUT P0, PT, PT, PT, PT, 0x80, 0x8 ;  /* 0x000000000008781c */ /* 0x000fe40003f0f070 */
[----:B------:R-:W-:-:S09]  /*11a0*/  IADD3 R10, PT, PT, R8, 0x1, RZ ;  /* 0x00000001080a7810 */ /* 0x000fd20007ffe0ff */
[----:B------:R-:W-:-:S04]  /*11b0*/  @P5 PLOP3.LUT P6, PT, P2, P4, PT, 0x80, 0x8 ;  /* 0x000000000008581c */ /* 0x000fc800017c9070 */
[----:B------:R-:W-:Y:S02]  /*11c0*/  @P5 PLOP3.LUT P0, PT, P6, PT, PT, 0x80, 0x8 ;  /* 0x000000000008581c */ /* 0x000fe4000370f070 */
[----:B------:R-:W-:-:S13]  /*11d0*/  PLOP3.LUT P6, PT, P1, P4, PT, 0x80, 0x8 ;  /* 0x000000000008781c */ /* 0x000fda0000fc9070 */
[----:B------:R-:W-:-:S05]  /*11e0*/  @!P6 IMAD.MOV R10, RZ, RZ, R8 ;  /* 0x000000ffff0ae224 */ /* 0x000fca00078e0208 */
[----:B------:R-:W-:Y:S02]  /*11f0*/  MOV R8, R10 ;  /* 0x0000000a00087202 */ /* 0x000fe40000000f00 */
[----:B------:R-:W-:Y:S02]  /*1200*/  MOV R10, R4 ;  /* 0x00000004000a7202 */ /* 0x000fe40000000f00 */
[----:B------:R-:W-:Y:S01]  /*1210*/  @P5 MOV R10, R14 ;  /* 0x0000000e000a5202 */ /* 0x000fe20000000f00 */
[----:B------:R-:W-:Y:S02]  /*1220*/  @P5 VIADD R11, R8, 0x1 ;  /* 0x00000001080b5836 */ /* 0x000fe40000000000 */
[----:B------:R-:W-:-:S04]  /*1230*/  @!P0 IMAD.MOV R11, RZ, RZ, R8 ;  /* 0x000000ffff0b8224 */ /* 0x000fc800078e0208 */
[----:B------:R-:W-:-:S07]  /*1240*/  @P5 IMAD.MOV.U32 R8, RZ, RZ, R11 ;  /* 0x000000ffff085224 */ /* 0x000fce00078e000b */
.L_x_12:
[----:B------:R-:W-:Y:S02]  /*1250*/  ISETP.GE.U32.AND P0, PT, R13, 0x3, PT ;  /* 0x000000030d00780c */ /* 0x000fe40003f06070 */
[----:B------:R-:W-:-:S11]  /*1260*/  IADD3 R5, PT, PT, R5, 0x1, RZ ;  /* 0x0000000105057810 */ /* 0x000fd60007ffe0ff */
[----:B------:R-:W-:Y:S05]  /*1270*/  @!P0 BRA `(.L_x_13) ;  /* 0x0000000000708947 */ /* 0x000fea0003800000 */
.L_x_14:
[----:B------:R-:W-:-:S05]  /*1280*/  IMAD.IADD R11, R7, 0x1, R10 ;  /* 0x00000001070b7824 */ /* 0x000fca00078e020a */
[C---:B------:R-:W-:Y:S02]  /*1290*/  ISETP.GE.AND P0, PT, R11.reuse, UR5, PT ;  /* 0x000000050b007c0c */ /* 0x040fe4000bf06270 */
[C---:B------:R-:W-:Y:S02]  /*12a0*/  IADD3 R15, PT, PT, R11.reuse, 0x1, RZ ;  /* 0x000000010b0f7810 */ /* 0x040fe40007ffe0ff */
[----:B------:R-:W-:Y:S02]  /*12b0*/  ISETP.GT.AND P0, PT, R11, RZ, !P0 ;  /* 0x000000ff0b00720c */ /* 0x000fe40004704270 */
[----:B------:R-:W-:Y:S01]  /*12c0*/  ISETP.GE.AND P5, PT, R15, UR5, PT ;  /* 0x000000050f007c0c */ /* 0x000fe2000bfa6270 */
[----:B------:R-:W-:Y:S01]  /*12d0*/  VIADD R15, R8, 0x1 ;  /* 0x00000001080f7836 */ /* 0x000fe20000000000 */
[----:B------:R-:W-:Y:S02]  /*12e0*/  PLOP3.LUT P0, PT, P0, P4, PT, 0x80, 0x8 ;  /* 0x000000000008781c */ /* 0x000fe40000709070 */
[----:B------:R-:W-:-:S02]  /*12f0*/  ISETP.LT.U32.AND P5, PT, R11, 0x7fffffff, !P5 ;  /* 0x7fffffff0b00780c */ /* 0x000fc40006fa1070 */
[C---:B------:R-:W-:Y:S01]  /*1300*/  IADD3 R16, PT, PT, R11.reuse, 0x2, RZ ;  /* 0x000000020b107810 */ /* 0x040fe20007ffe0ff */
[----:B------:R-:W-:Y:S01]  /*1310*/  VIADD R11, R11, 0x3 ;  /* 0x000000030b0b7836 */ /* 0x000fe20000000000 */
[----:B------:R-:W-:-:S07]  /*1320*/  PLOP3.LUT P5, PT, P5, P4, PT, 0x80, 0x8 ;  /* 0x000000000008781c */ /* 0x000fce0002fa9070 */
[----:B------:R-:W-:Y:S01]  /*1330*/  @!P0 IMAD.MOV R15, RZ, RZ, R8 ;  /* 0x000000ffff0f8224 */ /* 0x000fe200078e0208 */
[----:B------:R-:W-:-:S04]  /*1340*/  ISETP.GE.AND P0, PT, R16, UR5, PT ;  /* 0x0000000510007c0c */ /* 0x000fc8000bf06270 */
[----:B------:R-:W-:Y:S02]  /*1350*/  ISETP.GT.AND P0, PT, R16, RZ, !P0 ;  /* 0x000000ff1000720c */ /* 0x000fe40004704270 */
[C---:B------:R-:W-:Y:S02]  /*1360*/  IADD3 R8, PT, PT, R15.reuse, 0x1, RZ ;  /* 0x000000010f087810 */ /* 0x040fe40007ffe0ff */
[----:B------:R-:W-:Y:S02]  /*1370*/  PLOP3.LUT P0, PT, P0, P4, PT, 0x80, 0x8 ;  /* 0x000000000008781c */ /* 0x000fe40000709070 */
[----:B------:R-:W-:Y:S02]  /*1380*/  @!P5 IADD3 R8, PT, PT, R15, RZ, RZ ;  /* 0x000000ff0f08d210 */ /* 0x000fe40007ffe0ff */
[----:B------:R-:W-:-:S03]  /*1390*/  ISETP.GE.AND P5, PT, R11, UR5, PT ;  /* 0x000000050b007c0c */ /* 0x000fc6000bfa6270 */
[----:B------:R-:W-:Y:S01]  /*13a0*/  VIADD R15, R8, 0x1 ;  /* 0x00000001080f7836 */ /* 0x000fe20000000000 */
[----:B------:R-:W-:Y:S02]  /*13b0*/  ISETP.GT.AND P5, PT, R11, RZ, !P5 ;  /* 0x000000ff0b00720c */ /* 0x000fe40006fa4270 */
[C---:B------:R-:W-:Y:S01]  /*13c0*/  IADD3 R11, PT, PT, R10.reuse, 0x3, RZ ;  /* 0x000000030a0b7810 */ /* 0x040fe20007ffe0ff */
[----:B------:R-:W-:Y:S01]  /*13d0*/  VIADD R10, R10, 0x4 ;  /* 0x000000040a0a7836 */ /* 0x000fe20000000000 */
[----:B------:R-:W-:Y:S01]  /*13e0*/  PLOP3.LUT P5, PT, P5, P4, PT, 0x80, 0x8 ;  /* 0x000000000008781c */ /* 0x000fe20002fa9070 */
[----:B------:R-:W-:Y:S01]  /*13f0*/  @!P0 IMAD.MOV R15, RZ, RZ, R8 ;  /* 0x000000ffff0f8224 */ /* 0x000fe200078e0208 */
[----:B------:R-:W-:-:S04]  /*1400*/  ISETP.NE.AND P0, PT, R11, R0, PT ;  /* 0x000000000b00720c */ /* 0x000fc80003f05270 */
[----:B------:R-:W-:-:S07]  /*1410*/  IADD3 R8, PT, PT, R15, 0x1, RZ ;  /* 0x000000010f087810 */ /* 0x000fce0007ffe0ff */
[----:B------:R-:W-:Y:S02]  /*1420*/  @!P5 IADD3 R8, PT, PT, R15, RZ, RZ ;  /* 0x000000ff0f08d210 */ /* 0x000fe40007ffe0ff */
[----:B------:R-:W-:Y:S05]  /*1430*/  @P0 BRA `(.L_x_14) ;  /* 0xfffffffc00900947 */ /* 0x000fea000383ffff */
.L_x_13:
[----:B------:R-:W-:Y:S05]  /*1440*/  @P3 BRA `(.L_x_15) ;  /* 0xfffffffc00083947 */ /* 0x000fea000383ffff */
[----:B------:R-:W-:-:S07]  /*1450*/  IMAD.MOV.U32 R21, RZ, RZ, RZ ;  /* 0x000000ffff157224 */ /* 0x000fce00078e00ff */
.L_x_10:
[----:B------:R-:W-:-:S07]  /*1460*/  I2FP.F32.S32 R3, R8 ;  /* 0x0000000800037245 */ /* 0x000fce0000201400 */
.L_x_0:
[----:B------:R-:W0:Y:S01]  /*1470*/  MUFU.RCP R0, R3 ;  /* 0x0000000300007308 */ /* 0x000e220000001000 */
[----:B------:R-:W-:Y:S07]  /*1480*/  BSSY.RECONVERGENT B0, `(.L_x_16) ;  /* 0x000000c000007945 */ /* 0x000fee0003800200 */
[----:B------:R-:W1:Y:S01]  /*1490*/  FCHK P0, R21, R3 ;  /* 0x0000000315007302 */ /* 0x000e620000000000 */
[----:B0-----:R-:W-:-:S04]  /*14a0*/  FFMA R5, R0, -R3, 1 ;  /* 0x3f80000000057423 */ /* 0x001fc80000000803 */
[----:B------:R-:W-:-:S04]  /*14b0*/  FFMA R0, R0, R5, R0 ;  /* 0x0000000500007223 */ /* 0x000fc80000000000 */
[----:B------:R-:W-:-:S04]  /*14c0*/  FFMA R2, R0, R21, RZ ;  /* 0x0000001500027223 */ /* 0x000fc800000000ff */
[----:B------:R-:W-:-:S04]  /*14d0*/  FFMA R5, R2, -R3, R21 ;  /* 0x8000000302057223 */ /* 0x000fc80000000015 */
[----:B------:R-:W-:Y:S01]  /*14e0*/  FFMA R5, R0, R5, R2 ;  /* 0x0000000500057223 */ /* 0x000fe20000000002 */
[----:B-1----:R-:W-:Y:S06]  /*14f0*/  @!P0 BRA `(.L_x_17) ;  /* 0x0000000000108947 */ /* 0x002fec0003800000 */
[----:B------:R-:W-:Y:S02]  /*1500*/  MOV R0, R21 ;  /* 0x0000001500007202 */ /* 0x000fe40000000f00 */
[----:B------:R-:W-:-:S07]  /*1510*/  MOV R2, 0x1530 ;  /* 0x0000153000027802 */ /* 0x000fce0000000f00 */
[----:B------:R-:W-:Y:S05]  /*1520*/  CALL.REL.NOINC `($__internal_0_$__cuda_sm3x_div_rn_noftz_f32_slowpath) ;  /* 0x0000000000447944 */ /* 0x000fea0003c00000 */
[----:B------:R-:W-:-:S07]  /*1530*/  IMAD.MOV.U32 R5, RZ, RZ, R0 ;  /* 0x000000ffff057224 */ /* 0x000fce00078e0000 */
.L_x_17:
[----:B------:R-:W-:Y:S05]  /*1540*/  BSYNC.RECONVERGENT B0 ;  /* 0x0000000000007941 */ /* 0x000fea0003800200 */
.L_x_16:
[----:B------:R-:W0:Y:S01]  /*1550*/  LDCU.64 UR4, c[0x0][0x3b0] ;  /* 0x00007600ff0477ac */ /* 0x000e220008000a00 */
[----:B------:R-:W1:Y:S01]  /*1560*/  LDC.64 R2, c[0x0][0x3a8] ;  /* 0x0000ea00ff027b82 */ /* 0x000e620000000a00 */
[----:B0-----:R-:W-:Y:S01]  /*1570*/  ISETP.GE.AND P0, PT, R7, UR5, PT ;  /* 0x0000000507007c0c */ /* 0x001fe2000bf06270 */
[----:B------:R-:W-:-:S03]  /*1580*/  IMAD R7, R6, UR5, R7 ;  /* 0x0000000506077c24 */ /* 0x000fc6000f8e0207 */
[----:B------:R-:W-:Y:S01]  /*1590*/  ISETP.GE.OR P0, PT, R6, UR4, P0 ;  /* 0x0000000406007c0c */ /* 0x000fe20008706670 */
[----:B-1----:R-:W-:-:S05]  /*15a0*/  IMAD.WIDE R2, R7, 0x4, R2 ;  /* 0x0000000407027825 */ /* 0x002fca00078e0202 */
[----:B------:R0:W-:Y:S07]  /*15b0*/  STG.E desc[UR24][R2.64], R5 ;  /* 0x0000000502007986 */ /* 0x0001ee000c101918 */
[----:B------:R-:W-:Y:S05]  /*15c0*/  @P0 EXIT ;  /* 0x000000000000094d */ /* 0x000fea0003800000 */
[----:B0-----:R-:W0:Y:S01]  /*15d0*/  LDC.64 R2, c[0x0][0x3a0] ;  /* 0x0000e800ff027b82 */ /* 0x001e220000000a00 */
[----:B------:R-:W-:Y:S01]  /*15e0*/  SHF.L.U32 R7, R7, 0x1, RZ ;  /* 0x0000000107077819 */ /* 0x000fe200000006ff */
[----:B------:R-:W-:-:S04]  /*15f0*/  IMAD.MOV.U32 R5, RZ, RZ, 0x54 ;  /* 0x00000054ff057424 */ /* 0x000fc800078e00ff */
[----:B0-----:R-:W-:-:S05]  /*1600*/  IMAD.WIDE R2, R7, 0x4, R2 ;  /* 0x0000000407027825 */ /* 0x001fca00078e0202 */
[----:B------:R-:W-:Y:S04]  /*1610*/  STG.E desc[UR24][R2.64], R5 ;  /* 0x0000000502007986 */ /* 0x000fe8000c101918 */
[----:B------:R-:W-:Y:S01]  /*1620*/  STG.E desc[UR24][R2.64+0x4], R5 ;  /* 0x0000040502007986 */ /* 0x000fe2000c101918 */
[----:B------:R-:W-:Y:S05]  /*1630*/  EXIT ;  /* 0x000000000000794d */ /* 0x000fea0003800000 */
        .weak           $__internal_0_$__cuda_sm3x_div_rn_noftz_f32_slowpath
        .type           $__internal_0_$__cuda_sm3x_div_rn_noftz_f32_slowpath,@function
        .size           $__internal_0_$__cuda_sm3x_div_rn_noftz_f32_slowpath,(.L_x_36 - $__internal_0_$__cuda_sm3x_div_rn_noftz_f32_slowpath)
$__internal_0_$__cuda_sm3x_div_rn_noftz_f32_slowpath:
[----:B------:R-:W-:Y:S01]  /*1640*/  SHF.R.U32.HI R5, RZ, 0x17, R3 ;  /* 0x00000017ff057819 */ /* 0x000fe20000011603 */
[----:B------:R-:W-:Y:S01]  /*1650*/  BSSY.RECONVERGENT B1, `(.L_x_18) ;  /* 0x0000062000017945 */ /* 0x000fe20003800200 */
[----:B------:R-:W-:Y:S02]  /*1660*/  SHF.R.U32.HI R4, RZ, 0x17, R0 ;  /* 0x00000017ff047819 */ /* 0x000fe40000011600 */
[----:B------:R-:W-:Y:S02]  /*1670*/  LOP3.LUT R12, R5, 0xff, RZ, 0xc0, !PT ;  /* 0x000000ff050c7812 */ /* 0x000fe400078ec0ff */
[----:B------:R-:W-:Y:S02]  /*1680*/  LOP3.LUT R10, R4, 0xff, RZ, 0xc0, !PT ;  /* 0x000000ff040a7812 */ /* 0x000fe400078ec0ff */
[----:B------:R-:W-:-:S03]  /*1690*/  IADD3 R8, PT, PT, R12, -0x1, RZ ;  /* 0xffffffff0c087810 */ /* 0x000fc60007ffe0ff */
[----:B------:R-:W-:Y:S01]  /*16a0*/  VIADD R5, R10, 0xffffffff ;  /* 0xffffffff0a057836 */ /* 0x000fe20000000000 */
[----:B------:R-:W-:-:S04]  /*16b0*/  ISETP.GT.U32.AND P0, PT, R8, 0xfd, PT ;  /* 0x000000fd0800780c */ /* 0x000fc80003f04070 */
[----:B------:R-:W-:-:S13]  /*16c0*/  ISETP.GT.U32.OR P0, PT, R5, 0xfd, P0 ;  /* 0x000000fd0500780c */ /* 0x000fda0000704470 */
[----:B------:R-:W-:Y:S01]  /*16d0*/  @!P0 MOV R4, RZ ;  /* 0x000000ff00048202 */ /* 0x000fe20000000f00 */
[----:B------:R-:W-:Y:S06]  /*16e0*/  @!P0 BRA `(.L_x_19) ;  /* 0x00000000005c8947 */ /* 0x000fec0003800000 */
[----:B------:R-:W-:Y:S02]  /*16f0*/  FSETP.GTU.FTZ.AND P0, PT, |R0|, +INF , PT ;  /* 0x7f8000000000780b */ /* 0x000fe40003f1c200 */
[----:B------:R-:W-:-:S04]  /*1700*/  FSETP.GTU.FTZ.AND P1, PT, |R3|, +INF , PT ;  /* 0x7f8000000300780b */ /* 0x000fc80003f3c200 */
[----:B------:R-:W-:-:S13]  /*1710*/  PLOP3.LUT P0, PT, P0, P1, PT, 0xf8, 0x8f ;  /* 0x00000000008f781c */ /* 0x000fda0000703f70 */
[----:B------:R-:W-:Y:S05]  /*1720*/  @P0 BRA `(.L_x_20) ;  /* 0x00000004004c0947 */ /* 0x000fea0003800000 */
[----:B------:R-:W-:-:S13]  /*1730*/  LOP3.LUT P0, RZ, R3, 0x7fffffff, R0, 0xc8, !PT ;  /* 0x7fffffff03ff7812 */ /* 0x000fda000780c800 */
[----:B------:R-:W-:Y:S05]  /*1740*/  @!P0 BRA `(.L_x_21) ;  /* 0x00000004003c8947 */ /* 0x000fea0003800000 */
[C---:B------:R-:W-:Y:S02]  /*1750*/  FSETP.NEU.FTZ.AND P0, PT, |R0|.reuse, +INF , PT ;  /* 0x7f8000000000780b */ /* 0x040fe40003f1d200 */
[----:B------:R-:W-:Y:S02]  /*1760*/  FSETP.NEU.FTZ.AND P2, PT, |R3|, +INF , PT ;  /* 0x7f8000000300780b */ /* 0x000fe40003f5d200 */
[----:B------:R-:W-:-:S11]  /*1770*/  FSETP.NEU.FTZ.AND P1, PT, |R0|, +INF , PT ;  /* 0x7f8000000000780b */ /* 0x000fd60003f3d200 */
[----:B------:R-:W-:Y:S05]  /*1780*/  @!P2 BRA !P0, `(.L_x_21) ;  /* 0x00000004002ca947 */ /* 0x000fea0004000000 */
[----:B------:R-:W-:-:S04]  /*1790*/  LOP3.LUT P0, RZ, R0, 0x7fffffff, RZ, 0xc0, !PT ;  /* 0x7fffffff00ff7812 */ /* 0x000fc8000780c0ff */
[----:B------:R-:W-:-:S13]  /*17a0*/  PLOP3.LUT P0, PT, P2, P0, PT, 0x2f, 0xf2 ;  /* 0x0000000000f2781c */ /* 0x000fda0001700577 */
[----:B------:R-:W-:Y:S05]  /*17b0*/  @P0 BRA `(.L_x_22) ;  /* 0x0000000400180947 */ /* 0x000fea0003800000 */
[----:B------:R-:W-:-:S04]  /*17c0*/  LOP3.LUT P0, RZ, R3, 0x7fffffff, RZ, 0xc0, !PT ;  /* 0x7fffffff03ff7812 */ /* 0x000fc8000780c0ff */
[----:B------:R-:W-:-:S13]  /*17d0*/  PLOP3.LUT P0, PT, P1, P0, PT, 0x2f, 0xf2 ;  /* 0x0000000000f2781c */ /* 0x000fda0000f00577 */
[----:B------:R-:W-:Y:S05]  /*17e0*/  @P0 BRA `(.L_x_23) ;  /* 0x0000000400000947 */ /* 0x000fea0003800000 */
[----:B------:R-:W-:Y:S02]  /*17f0*/  ISETP.GE.AND P0, PT, R5, RZ, PT ;  /* 0x000000ff0500720c */ /* 0x000fe40003f06270 */
[----:B------:R-:W-:-:S11]  /*1800*/  ISETP.GE.AND P1, PT, R8, RZ, PT ;  /* 0x000000ff0800720c */ /* 0x000fd60003f26270 */
[----:B------:R-:W-:Y:S01]  /*1810*/  @P0 IMAD.MOV.U32 R4, RZ, RZ, RZ ;  /* 0x000000ffff040224 */ /* 0x000fe200078e00ff */
[----:B------:R-:W-:Y:S01]  /*1820*/  @!P0 MOV R4, 0xffffffc0 ;  /* 0xffffffc000048802 */ /* 0x000fe20000000f00 */
[----:B------:R-:W-:Y:S01]  /*1830*/  @!P0 FFMA R0, R0, 1.84467440737095516160e+19, RZ ;  /* 0x5f80000000008823 */ /* 0x000fe200000000ff */
[----:B------:R-:W-:-:S03]  /*1840*/  @!P1 FFMA R3, R3, 1.84467440737095516160e+19, RZ ;  /* 0x5f80000003039823 */ /* 0x000fc600000000ff */
[----:B------:R-:W-:-:S07]  /*1850*/  @!P1 VIADD R4, R4, 0x40 ;  /* 0x0000004004049836 */ /* 0x000fce0000000000 */
.L_x_19:
[----:B------:R-:W-:Y:S01]  /*1860*/  LEA R8, R12, 0xc0800000, 0x17 ;  /* 0xc08000000c087811 */ /* 0x000fe200078eb8ff */
[----:B------:R-:W-:Y:S03]  /*1870*/  BSSY.RECONVERGENT B2, `(.L_x_24) ;  /* 0x0000036000027945 */ /* 0x000fe60003800200 */
[----:B------:R-:W-:Y:S01]  /*1880*/  IADD3 R8, PT, PT, -R8, R3, RZ ;  /* 0x0000000308087210 */ /* 0x000fe20007ffe1ff */
[----:B------:R-:W-:-:S03]  /*1890*/  VIADD R3, R10, 0xffffff81 ;  /* 0xffffff810a037836 */ /* 0x000fc60000000000 */
[----:B------:R-:W0:Y:S01]  /*18a0*/  MUFU.RCP R5, R8 ;  /* 0x0000000800057308 */ /* 0x000e220000001000 */
[----:B------:R-:W-:Y:S01]  /*18b0*/  FADD.FTZ R9, -R8, -RZ ;  /* 0x800000ff08097221 */ /* 0x000fe20000010100 */
[----:B------:R-:W-:-:S03]  /*18c0*/  IMAD R0, R3, -0x800000, R0 ;  /* 0xff80000003007824 */ /* 0x000fc600078e0200 */
[----:B0-----:R-:W-:-:S04]  /*18d0*/  FFMA R10, R5, R9, 1 ;  /* 0x3f800000050a7423 */ /* 0x001fc80000000009 */
[----:B------:R-:W-:-:S04]  /*18e0*/  FFMA R14, R5, R10, R5 ;  /* 0x0000000a050e7223 */ /* 0x000fc80000000005 */
[----:B------:R-:W-:-:S04]  /*18f0*/  FFMA R5, R0, R14, RZ ;  /* 0x0000000e00057223 */ /* 0x000fc800000000ff */
[----:B------:R-:W-:-:S04]  /*1900*/  FFMA R10, R9, R5, R0 ;  /* 0x00000005090a7223 */ /* 0x000fc80000000000 */
[----:B------:R-:W-:Y:S01]  /*1910*/  FFMA R11, R14, R10, R5 ;  /* 0x0000000a0e0b7223 */ /* 0x000fe20000000005 */
[----:B------:R-:W-:-:S03]  /*1920*/  IADD3 R5, PT, PT, R3, 0x7f, -R12 ;  /* 0x0000007f03057810 */ /* 0x000fc60007ffe80c */
[----:B------:R-:W-:Y:S01]  /*1930*/  FFMA R10, R9, R11, R0 ;  /* 0x0000000b090a7223 */ /* 0x000fe20000000000 */
[----:B------:R-:W-:-:S03]  /*1940*/  IADD3 R5, PT, PT, R5, R4, RZ ;  /* 0x0000000405057210 */ /* 0x000fc60007ffe0ff */
[----:B------:R-:W-:-:S05]  /*1950*/  FFMA R0, R14, R10, R11 ;  /* 0x0000000a0e007223 */ /* 0x000fca000000000b */
[----:B------:R-:W-:-:S04]  /*1960*/  SHF.R.U32.HI R3, RZ, 0x17, R0 ;  /* 0x00000017ff037819 */ /* 0x000fc80000011600 */
[----:B------:R-:W-:-:S04]  /*1970*/  LOP3.LUT R3, R3, 0xff, RZ, 0xc0, !PT ;  /* 0x000000ff03037812 */ /* 0x000fc800078ec0ff */
[----:B------:R-:W-:-:S05]  /*1980*/  IADD3 R9, PT, PT, R3, R5, RZ ;  /* 0x0000000503097210 */ /* 0x000fca0007ffe0ff */
[----:B------:R-:W-:-:S05]  /*1990*/  VIADD R3, R9, 0xffffffff ;  /* 0xffffffff09037836 */ /* 0x000fca0000000000 */
[----:B------:R-:W-:-:S13]  /*19a0*/  ISETP.GE.U32.AND P0, PT, R3, 0xfe, PT ;  /* 0x000000fe0300780c */ /* 0x000fda0003f06070 */
[----:B------:R-:W-:Y:S05]  /*19b0*/  @!P0 BRA `(.L_x_25) ;  /* 0x0000000000808947 */ /* 0x000fea0003800000 */
[----:B------:R-:W-:-:S13]  /*19c0*/  ISETP.GT.AND P0, PT, R9, 0xfe, PT ;  /* 0x000000fe0900780c */ /* 0x000fda0003f04270 */
[----:B------:R-:W-:Y:S05]  /*19d0*/  @P0 BRA `(.L_x_26) ;  /* 0x00000000006c0947 */ /* 0x000fea0003800000 */
[----:B------:R-:W-:-:S13]  /*19e0*/  ISETP.GE.AND P0, PT, R9, 0x1, PT ;  /* 0x000000010900780c */ /* 0x000fda0003f06270 */
[----:B------:R-:W-:Y:S05]  /*19f0*/  @P0 BRA `(.L_x_27) ;  /* 0x0000000000740947 */ /* 0x000fea0003800000 */
[----:B------:R-:W-:Y:S02]  /*1a00*/  ISETP.GE.AND P0, PT, R9, -0x18, PT ;  /* 0xffffffe80900780c */ /* 0x000fe40003f06270 */
[----:B------:R-:W-:-:S11]  /*1a10*/  LOP3.LUT R0, R0, 0x80000000, RZ, 0xc0, !PT ;  /* 0x8000000000007812 */ /* 0x000fd600078ec0ff */
[----:B------:R-:W-:Y:S05]  /*1a20*/  @!P0 BRA `(.L_x_27) ;  /* 0x0000000000688947 */ /* 0x000fea0003800000 */
[CCC-:B------:R-:W-:Y:S01]  /*1a30*/  FFMA.RZ R3, R14.reuse, R10.reuse, R11.reuse ;  /* 0x0000000a0e037223 */ /* 0x1c0fe2000000c00b */
[C---:B------:R-:W-:Y:S01]  /*1a40*/  IADD3 R8, PT, PT, R9.reuse, 0x20, RZ ;  /* 0x0000002009087810 */ /* 0x040fe20007ffe0ff */
[CCC-:B------:R-:W-:Y:S01]  /*1a50*/  FFMA.RM R4, R14.reuse, R10.reuse, R11.reuse ;  /* 0x0000000a0e047223 */ /* 0x1c0fe2000000400b */
[----:B------:R-:W-:Y:S02]  /*1a60*/  ISETP.NE.AND P2, PT, R9, RZ, PT ;  /* 0x000000ff0900720c */ /* 0x000fe40003f45270 */
[----:B------:R-:W-:Y:S01]  /*1a70*/  LOP3.LUT R5, R3, 0x7fffff, RZ, 0xc0, !PT ;  /* 0x007fffff03057812 */ /* 0x000fe200078ec0ff */
[----:B------:R-:W-:Y:S01]  /*1a80*/  FFMA.RP R3, R14, R10, R11 ;  /* 0x0000000a0e037223 */ /* 0x000fe2000000800b */
[----:B------:R-:W-:Y:S02]  /*1a90*/  ISETP.NE.AND P1, PT, R9, RZ, PT ;  /* 0x000000ff0900720c */ /* 0x000fe40003f25270 */
[----:B------:R-:W-:Y:S02]  /*1aa0*/  LOP3.LUT R5, R5, 0x800000, RZ, 0xfc, !PT ;  /* 0x0080000005057812 */ /* 0x000fe400078efcff */
[----:B------:R-:W-:-:S02]  /*1ab0*/  IADD3 R9, PT, PT, -R9, RZ, RZ ;  /* 0x000000ff09097210 */ /* 0x000fc40007ffe1ff */
[----:B------:R-:W-:Y:S02]  /*1ac0*/  SHF.L.U32 R8, R5, R8, RZ ;  /* 0x0000000805087219 */ /* 0x000fe400000006ff */
[----:B------:R-:W-:Y:S02]  /*1ad0*/  FSETP.NEU.FTZ.AND P0, PT, R3, R4, PT ;  /* 0x000000040300720b */ /* 0x000fe40003f1d000 */
[----:B------:R-:W-:Y:S02]  /*1ae0*/  SEL R4, R9, RZ, P2 ;  /* 0x000000ff09047207 */ /* 0x000fe40001000000 */
[----:B------:R-:W-:Y:S02]  /*1af0*/  ISETP.NE.AND P1, PT, R8, RZ, P1 ;  /* 0x000000ff0800720c */ /* 0x000fe40000f25270 */
[----:B------:R-:W-:Y:S02]  /*1b00*/  SHF.R.U32.HI R4, RZ, R4, R5 ;  /* 0x00000004ff047219 */ /* 0x000fe40000011605 */
[----:B------:R-:W-:-:S02]  /*1b10*/  PLOP3.LUT P0, PT, P0, P1, PT, 0xf8, 0x8f ;  /* 0x00000000008f781c */ /* 0x000fc40000703f70 */
[----:B------:R-:W-:Y:S02]  /*1b20*/  SHF.R.U32.HI R8, RZ, 0x1, R4 ;  /* 0x00000001ff087819 */ /* 0x000fe40000011604 */
[----:B------:R-:W-:-:S04]  /*1b30*/  SEL R3, RZ, 0x1, !P0 ;  /* 0x00000001ff037807 */ /* 0x000fc80004000000 */
[----:B------:R-:W-:-:S04]  /*1b40*/  LOP3.LUT R3, R3, 0x1, R8, 0xf8, !PT ;  /* 0x0000000103037812 */ /* 0x000fc800078ef808 */
[----:B------:R-:W-:-:S05]  /*1b50*/  LOP3.LUT R3, R3, R4, RZ, 0xc0, !PT ;  /* 0x0000000403037212 */ /* 0x000fca00078ec0ff */
[----:B------:R-:W-:-:S05]  /*1b60*/  IMAD.IADD R3, R8, 0x1, R3 ;  /* 0x0000000108037824 */ /* 0x000fca00078e0203 */
[----:B------:R-:W-:Y:S01]  /*1b70*/  LOP3.LUT R0, R3, R0, RZ, 0xfc, !PT ;  /* 0x0000000003007212 */ /* 0x000fe200078efcff */
[----:B------:R-:W-:Y:S06]  /*1b80*/  BRA `(.L_x_27) ;  /* 0x0000000000107947 */ /* 0x000fec0003800000 */
.L_x_26:
[----:B------:R-:W-:-:S04]  /*1b90*/  LOP3.LUT R0, R0, 0x80000000, RZ, 0xc0, !PT ;  /* 0x8000000000007812 */ /* 0x000fc800078ec0ff */
[----:B------:R-:W-:Y:S01]  /*1ba0*/  LOP3.LUT R0, R0, 0x7f800000, RZ, 0xfc, !PT ;  /* 0x7f80000000007812 */ /* 0x000fe200078efcff */
[----:B------:R-:W-:Y:S06]  /*1bb0*/  BRA `(.L_x_27) ;  /* 0x0000000000047947 */ /* 0x000fec0003800000 */
.L_x_25:
[----:B------:R-:W-:-:S07]  /*1bc0*/  LEA R0, R5, R0, 0x17 ;  /* 0x0000000005007211 */ /* 0x000fce00078eb8ff */
.L_x_27:
[----:B------:R-:W-:Y:S05]  /*1bd0*/  BSYNC.RECONVERGENT B2 ;  /* 0x0000000000027941 */ /* 0x000fea0003800200 */
.L_x_24:
[----:B------:R-:W-:Y:S05]  /*1be0*/  BRA `(.L_x_28) ;  /* 0x0000000000207947 */ /* 0x000fea0003800000 */
.L_x_23:
[----:B------:R-:W-:-:S04]  /*1bf0*/  LOP3.LUT R0, R3, 0x80000000, R0, 0x48, !PT ;  /* 0x8000000003007812 */ /* 0x000fc800078e4800 */
[----:B------:R-:W-:Y:S01]  /*1c00*/  LOP3.LUT R0, R0, 0x7f800000, RZ, 0xfc, !PT ;  /* 0x7f80000000007812 */ /* 0x000fe200078efcff */
[----:B------:R-:W-:Y:S06]  /*1c10*/  BRA `(.L_x_28) ;  /* 0x0000000000147947 */ /* 0x000fec0003800000 */
.L_x_22:
[----:B------:R-:W-:Y:S01]  /*1c20*/  LOP3.LUT R0, R3, 0x80000000, R0, 0x48, !PT ;  /* 0x8000000003007812 */ /* 0x000fe200078e4800 */
[----:B------:R-:W-:Y:S06]  /*1c30*/  BRA `(.L_x_28) ;  /* 0x00000000000c7947 */ /* 0x000fec0003800000 */
.L_x_21:
[----:B------:R-:W0:Y:S01]  /*1c40*/  MUFU.RSQ R0, -QNAN ;  /* 0xffc0000000007908 */ /* 0x000e220000001400 */
[----:B------:R-:W-:Y:S05]  /*1c50*/  BRA `(.L_x_28) ;  /* 0x0000000000047947 */ /* 0x000fea0003800000 */
.L_x_20:
[----:B------:R-:W-:-:S07]  /*1c60*/  FADD.FTZ R0, R0, R3 ;  /* 0x0000000300007221 */ /* 0x000fce0000010000 */
.L_x_28:
[----:B------:R-:W-:Y:S05]  /*1c70*/  BSYNC.RECONVERGENT B1 ;  /* 0x0000000000017941 */ /* 0x000fea0003800200 */
.L_x_18:
[----:B------:R-:W-:-:S04]  /*1c80*/  HFMA2 R3, -RZ, RZ, 0, 0 ;  /* 0x00000000ff037431 */ /* 0x000fc800000001ff */
[----:B0-----:R-:W-:Y:S05]  /*1c90*/  RET.REL.NODEC R2 `(_Z11patch_matchPfS_S_S_PiS_iiiiii) ;  /* 0xffffffe002d87950 */ /* 0x001fea0003c3ffff */
.L_x_29:
[----:B------:R-:W-:-:S00]  /*1ca0*/  BRA `(.L_x_29) ;  /* 0xfffffffc00fc7947 */ /* 0x000fc0000383ffff */
[----:B------:R-:W-:-:S00]  /*1cb0*/  NOP ;  /* 0x0000000000007918 */ /* 0x000fc00000000000 */
        /* <DEDUP_REMOVED lines=12> */
.L_x_36:


//--------------------- .text._Z16multiply_them_2dPfS_S_ii --------------------------
	.section	.text._Z16multiply_them_2dPfS_S_ii,"ax",@progbits
	.align	128
        .global         _Z16multiply_them_2dPfS_S_ii
        .type           _Z16multiply_them_2dPfS_S_ii,@function
        .size           _Z16multiply_them_2dPfS_S_ii,(.L_x_38 - _Z16multiply_them_2dPfS_S_ii)
        .other          _Z16multiply_them_2dPfS_S_ii,@"STO_CUDA_ENTRY STV_DEFAULT"
_Z16multiply_them_2dPfS_S_ii:
.text._Z16multiply_them_2dPfS_S_ii:
[----:B------:R-:W-:Y:S01]  /*0000*/  LDC R1, c[0x0][0x37c] ;  /* 0x0000df00ff017b82 */ /* 0x000fe20000000800 */
[----:B------:R-:W0:Y:S07]  /*0010*/  S2R R2, SR_TID.Y ;  /* 0x0000000000027919 */ /* 0x000e2e0000002200 */
[----:B------:R-:W1:Y:S01]  /*0020*/  LDC R0, c[0x0][0x360] ;  /* 0x0000d800ff007b82 */ /* 0x000e620000000800 */
[----:B------:R-:W2:Y:S01]  /*0030*/  LDCU.64 UR6, c[0x0][0x398] ;  /* 0x00007300ff0677ac */ /* 0x000ea20008000a00 */
[----:B------:R-:W1:Y:S06]  /*0040*/  S2R R3, SR_TID.X ;  /* 0x0000000000037919 */ /* 0x000e6c0000002100 */
[----:B------:R-:W0:Y:S08]  /*0050*/  S2UR UR5, SR_CTAID.Y ;  /* 0x00000000000579c3 */ /* 0x000e300000002600 */
[----:B------:R-:W0:Y:S08]  /*0060*/  LDC R5, c[0x0][0x364] ;  /* 0x0000d900ff057b82 */ /* 0x000e300000000800 */
[----:B------:R-:W1:Y:S01]  /*0070*/  S2UR UR4, SR_CTAID.X ;  /* 0x00000000000479c3 */ /* 0x000e620000002500 */
[----:B0-----:R-:W-:-:S05]  /*0080*/  IMAD R5, R5, UR5, R2 ;  /* 0x0000000505057c24 */ /* 0x001fca000f8e0202 */
[----:B--2---:R-:W-:Y:S01]  /*0090*/  ISETP.GE.AND P0, PT, R5, UR7, PT ;  /* 0x0000000705007c0c */ /* 0x004fe2000bf06270 */
[----:B-1----:R-:W-:-:S05]  /*00a0*/  IMAD R0, R0, UR4, R3 ;  /* 0x0000000400007c24 */ /* 0x002fca000f8e0203 */
[----:B------:R-:W-:-:S13]  /*00b0*/  ISETP.GE.OR P0, PT, R0, UR6, P0 ;  /* 0x0000000600007c0c */ /* 0x000fda0008706670 */
[----:B------:R-:W-:Y:S05]  /*00c0*/  @P0 EXIT ;  /* 0x000000000000094d */ /* 0x000fea0003800000 */
[----:B------:R-:W0:Y:S01]  /*00d0*/  LDC.64 R2, c[0x0][0x380] ;  /* 0x0000e000ff027b82 */ /* 0x000e220000000a00 */
[----:B------:R-:W1:Y:S01]  /*00e0*/  LDCU.64 UR4, c[0x0][0x358] ;  /* 0x00006b00ff0477ac */ /* 0x000e620008000a00 */
[----:B------:R-:W-:Y:S02]  /*00f0*/  IMAD R5, R0, UR7, R5 ;  /* 0x0000000700057c24 */ /* 0x000fe4000f8e0205 */
[----:B------:R-:W-:Y:S02]  /*0100*/  HFMA2 R7, -RZ, RZ, 2.71875, 0 ;  /* 0x41700000ff077431 */ /* 0x000fe400000001ff */
[----:B0-----:R-:W-:-:S05]  /*0110*/  IMAD.WIDE R2, R5, 0x4, R2 ;  /* 0x0000000405027825 */ /* 0x001fca00078e0202 */
[----:B-1----:R-:W-:Y:S01]  /*0120*/  STG.E desc[UR4][R2.64], R7 ;  /* 0x0000000702007986 */ /* 0x002fe2000c101904 */
[----:B------:R-:W-:Y:S05]  /*0130*/  EXIT ;  /* 0x000000000000794d */ /* 0x000fea0003800000 */
.L_x_30:
        /* <DEDUP_REMOVED lines=12> */
.L_x_38:


//--------------------- .text._Z13multiply_themPfS_S_iii --------------------------
	.section	.text._Z13multiply_themPfS_S_iii,"ax",@progbits
	.align	128
        .global         _Z13multiply_themPfS_S_iii
        .type           _Z13multiply_themPfS_S_iii,@function
        .size           _Z13multiply_themPfS_S_iii,(.L_x_39 - _Z13multiply_themPfS_S_iii)
        .other          _Z13multiply_themPfS_S_iii,@"STO_CUDA_ENTRY STV_DEFAULT"
_Z13multiply_themPfS_S_iii:
.text._Z13multiply_themPfS_S_iii:
[----:B------:R-:W-:Y:S01]  /*0000*/  LDC R1, c[0x0][0x37c] ;  /* 0x0000df00ff017b82 */ /* 0x000fe20000000800 */
[----:B------:R-:W0:Y:S07]  /*0010*/  S2R R4, SR_TID.Y ;  /* 0x0000000000047919 */ /* 0x000e2e0000002200 */
[----:B------:R-:W1:Y:S01]  /*0020*/  LDC R0, c[0x0][0x360] ;  /* 0x0000d800ff007b82 */ /* 0x000e620000000800 */
[----:B------:R-:W2:Y:S01]  /*0030*/  LDCU.64 UR6, c[0x0][0x398] ;  /* 0x00007300ff0677ac */ /* 0x000ea20008000a00 */
[----:B------:R-:W1:Y:S06]  /*0040*/  S2R R5, SR_TID.X ;  /* 0x0000000000057919 */ /* 0x000e6c0000002100 */
[----:B------:R-:W0:Y:S08]  /*0050*/  S2UR UR5, SR_CTAID.Y ;  /* 0x00000000000579c3 */ /* 0x000e300000002600 */
[----:B------:R-:W0:Y:S08]  /*0060*/  LDC R3, c[0x0][0x364] ;  /* 0x0000d900ff037b82 */ /* 0x000e300000000800 */
[----:B------:R-:W1:Y:S08]  /*0070*/  S2UR UR4, SR_CTAID.X ;  /* 0x00000000000479c3 */ /* 0x000e700000002500 */
[----:B------:R-:W3:Y:S01]  /*0080*/  LDC R2, c[0x0][0x3a0] ;  /* 0x0000e800ff027b82 */ /* 0x000ee20000000800 */
[----:B0-----:R-:W-:-:S05]  /*0090*/  IMAD R3, R3, UR5, R4 ;  /* 0x0000000503037c24 */ /* 0x001fca000f8e0204 */
[----:B--2---:R-:W-:Y:S01]  /*00a0*/  ISETP.GE.AND P0, PT, R3, UR7, PT ;  /* 0x0000000703007c0c */ /* 0x004fe2000bf06270 */
[----:B-1----:R-:W-:-:S05]  /*00b0*/  IMAD R0, R0, UR4, R5 ;  /* 0x0000000400007c24 */ /* 0x002fca000f8e0205 */
[----:B------:R-:W-:-:S04]  /*00c0*/  ISETP.GE.OR P0, PT, R0, UR6, P0 ;  /* 0x0000000600007c0c */ /* 0x000fc80008706670 */
[----:B---3--:R-:W-:-:S13]  /*00d0*/  ISETP.LT.OR P0, PT, R2, 0x1, P0 ;  /* 0x000000010200780c */ /* 0x008fda0000701670 */
[----:B------:R-:W-:Y:S05]  /*00e0*/  @P0 EXIT ;  /* 0x000000000000094d */ /* 0x000fea0003800000 */
[----:B------:R-:W-:Y:S01]  /*00f0*/  ISETP.GE.U32.AND P1, PT, R2, 0x8, PT ;  /* 0x000000080200780c */ /* 0x000fe20003f26070 */
[----:B------:R-:W-:Y:S01]  /*0100*/  IMAD R3, R0, UR7, R3 ;  /* 0x0000000700037c24 */ /* 0x000fe2000f8e0203 */
[----:B------:R-:W-:Y:S01]  /*0110*/  LOP3.LUT R18, R2, 0x7, RZ, 0xc0, !PT ;  /* 0x0000000702127812 */ /* 0x000fe200078ec0ff */
[----:B------:R-:W0:Y:S01]  /*0120*/  LDCU.64 UR10, c[0x0][0x358] ;  /* 0x00006b00ff0a77ac */ /* 0x000e220008000a00 */
[----:B------:R-:W-:Y:S02]  /*0130*/  HFMA2 R0, -RZ, RZ, 0, 0 ;  /* 0x00000000ff007431 */ /* 0x000fe400000001ff */
[----:B------:R-:W-:Y:S01]  /*0140*/  IMAD R3, R3, R2, RZ ;  /* 0x0000000203037224 */ /* 0x000fe200078e02ff */
[----:B------:R-:W-:-:S06]  /*0150*/  ISETP.NE.AND P0, PT, R18, RZ, PT ;  /* 0x000000ff1200720c */ /* 0x000fcc0003f05270 */
[----:B------:R-:W-:Y:S07]  /*0160*/  @!P1 BRA `(.L_x_31) ;  /* 0x0000000400609947 */ /* 0x000fee0003800000 */
[----:B------:R-:W1:Y:S01]  /*0170*/  LDCU.128 UR12, c[0x0][0x380] ;  /* 0x00007000ff0c77ac */ /* 0x000e620008000c00 */
[----:B------:R-:W-:Y:S01]  /*0180*/  LOP3.LUT R0, R2, 0x7ffffff8, RZ, 0xc0, !PT ;  /* 0x7ffffff802007812 */ /* 0x000fe200078ec0ff */
[----:B------:R-:W-:Y:S01]  /*0190*/  IMAD.MOV.U32 R8, RZ, RZ, R3 ;  /* 0x000000ffff087224 */ /* 0x000fe200078e0003 */
[----:B------:R-:W2:Y:S02]  /*01a0*/  LDCU.64 UR6, c[0x0][0x390] ;  /* 0x00007200ff0677ac */ /* 0x000ea40008000a00 */
[----:B------:R-:W-:Y:S01]  /*01b0*/  IADD3 R9, PT, PT, -R0, RZ, RZ ;  /* 0x000000ff00097210 */ /* 0x000fe20007ffe1ff */
[----:B-1----:R-:W-:Y:S02]  /*01c0*/  UIADD3 UR8, UP0, UPT, UR14, 0x10, URZ ;  /* 0x000000100e087890 */ /* 0x002fe4000ff1e0ff */
[----:B------:R-:W-:Y:S02]  /*01d0*/  UIADD3 UR4, UP2, UPT, UR12, 0x10, URZ ;  /* 0x000000100c047890 */ /* 0x000fe4000ff5e0ff */
[----:B--2---:R-:W-:-:S02]  /*01e0*/  UIADD3 UR6, UP1, UPT, UR6, 0x10, URZ ;  /* 0x0000001006067890 */ /* 0x004fc4000ff3e0ff */
[----:B------:R-:W-:Y:S02]  /*01f0*/  UIADD3.X UR9, UPT, UPT, URZ, UR15, URZ, UP0, !UPT ;  /* 0x0000000fff097290 */ /* 0x000fe400087fe4ff */
[----:B------:R-:W-:Y:S02]  /*0200*/  UIADD3.X UR5, UPT, UPT, URZ, UR13, URZ, UP2, !UPT ;  /* 0x0000000dff057290 */ /* 0x000fe400097fe4ff */
[----:B------:R-:W-:-:S12]  /*0210*/  UIADD3.X UR7, UPT, UPT, URZ, UR7, URZ, UP1, !UPT ;  /* 0x00000007ff077290 */ /* 0x000fd80008ffe4ff */
.L_x_32:
[----:B------:R-:W-:Y:S01]  /*0220*/  MOV R7, UR9 ;  /* 0x0000000900077c02 */ /* 0x000fe20008000f00 */
[----:B------:R-:W-:Y:S01]  /*0230*/  IMAD.U32 R6, RZ, RZ, UR8 ;  /* 0x00000008ff067e24 */ /* 0x000fe2000f8e00ff */
[----:B------:R-:W-:Y:S01]  /*0240*/  MOV R5, UR7 ;  /* 0x0000000700057c02 */ /* 0x000fe20008000f00 */
[----:B------:R-:W-:Y:S02]  /*0250*/  IMAD.U32 R4, RZ, RZ, UR6 ;  /* 0x00000006ff047e24 */ /* 0x000fe4000f8e00ff */
[----:B------:R-:W-:-:S05]  /*0260*/  IMAD.WIDE R6, R8, 0x4, R6 ;  /* 0x0000000408067825 */ /* 0x000fca00078e0206 */
[----:B0-2---:R-:W2:Y:S01]  /*0270*/  LDG.E R14, desc[UR10][R6.64+-0x10] ;  /* 0xfffff00a060e7981 */ /* 0x005ea2000c1e1900 */
[----:B------:R-:W-:-:S05]  /*0280*/  IMAD.WIDE R4, R8, 0x4, R4 ;  /* 0x0000000408047825 */ /* 0x000fca00078e0204 */
[----:B------:R-:W3:Y:S01]  /*0290*/  LDG.E R16, desc[UR10][R4.64+-0x10] ;  /* 0xfffff00a04107981 */ /* 0x000ee2000c1e1900 */
[----:B--2---:R-:W0:Y:S08]  /*02a0*/  F2F.F64.F32 R10, R14 ;  /* 0x0000000e000a7310 */ /* 0x004e300000201800 */
[----:B---3--:R-:W1:Y:S01]  /*02b0*/  F2F.F64.F32 R12, R16 ;  /* 0x00000010000c7310 */ /* 0x008e620000201800 */
[----:B0-----:R-:W-:-:S08]  /*02c0*/  DADD R10, R10, R10 ;  /* 0x000000000a0a7229 */ /* 0x001fd0000000000a */
[----:B-1----:R-:W-:Y:S01]  /*02d0*/  DMUL R12, R10, R12 ;  /* 0x0000000c0a0c7228 */ /* 0x002fe20000000000 */
[----:B------:R-:W-:Y:S01]  /*02e0*/  MOV R11, UR5 ;  /* 0x00000005000b7c02 */ /* 0x000fe20008000f00 */
[----:B------:R-:W-:-:S04]  /*02f0*/  IMAD.U32 R10, RZ, RZ, UR4 ;  /* 0x00000004ff0a7e24 */ /* 0x000fc8000f8e00ff */
[----:B------:R-:W-:-:S04]  /*0300*/  IMAD.WIDE R10, R8, 0x4, R10 ;  /* 0x00000004080a7825 */ /* 0x000fc800078e020a */
[----:B------:R-:W0:Y:S02]  /*0310*/  F2F.F32.F64 R13, R12 ;  /* 0x0000000c000d7310 */ /* 0x000e240000301000 */
[----:B0-----:R0:W-:Y:S04]  /*0320*/  STG.E desc[UR10][R10.64+-0x10], R13 ;  /* 0xfffff00d0a007986 */ /* 0x0011e8000c10190a */
[----:B------:R-:W2:Y:S04]  /*0330*/  LDG.E R19, desc[UR10][R6.64+-0xc] ;  /* 0xfffff40a06137981 */ /* 0x000ea8000c1e1900 */
[----:B------:R-:W3:Y:S01]  /*0340*/  LDG.E R20, desc[UR10][R4.64+-0xc] ;  /* 0xfffff40a04147981 */ /* 0x000ee2000c1e1900 */
[----:B--2---:R-:W1:Y:S08]  /*0350*/  F2F.F64.F32 R14, R19 ;  /* 0x00000013000e7310 */ /* 0x004e700000201800 */
[----:B---3--:R-:W2:Y:S01]  /*0360*/  F2F.F64.F32 R16, R20 ;  /* 0x0000001400107310 */ /* 0x008ea20000201800 */
[----:B-1----:R-:W-:-:S08]  /*0370*/  DADD R14, R14, R14 ;  /* 0x000000000e0e7229 */ /* 0x002fd0000000000e */
[----:B--2---:R-:W-:-:S10]  /*0380*/  DMUL R14, R14, R16 ;  /* 0x000000100e0e7228 */ /* 0x004fd40000000000 */
[----:B------:R-:W1:Y:S02]  /*0390*/  F2F.F32.F64 R15, R14 ;  /* 0x0000000e000f7310 */ /* 0x000e640000301000 */
[----:B-1----:R1:W-:Y:S04]  /*03a0*/  STG.E desc[UR10][R10.64+-0xc], R15 ;  /* 0xfffff40f0a007986 */ /* 0x0023e8000c10190a */
[----:B------:R-:W0:Y:S04]  /*03b0*/  LDG.E R21, desc[UR10][R6.64+-0x8] ;  /* 0xfffff80a06157981 */ /* 0x000e28000c1e1900 */
[----:B------:R-:W2:Y:S01]  /*03c0*/  LDG.E R22, desc[UR10][R4.64+-0x8] ;  /* 0xfffff80a04167981 */ /* 0x000ea2000c1e1900 */
[----:B0-----:R-:W0:Y:S08]  /*03d0*/  F2F.F64.F32 R12, R21 ;  /* 0x00000015000c7310 */ /* 0x001e300000201800 */
[----:B--2---:R-:W2:Y:S01]  /*03e0*/  F2F.F64.F32 R16, R22 ;  /* 0x0000001600107310 */ /* 0x004ea20000201800 */
[----:B0-----:R-:W-:-:S08]  /*03f0*/  DADD R12, R12, R12 ;  /* 0x000000000c0c7229 */ /* 0x001fd0000000000c */
[----:B--2---:R-:W-:-:S10]  /*0400*/  DMUL R12, R12, R16 ;  /* 0x000000100c0c7228 */ /* 0x004fd40000000000 */
[----:B------:R-:W0:Y:S02]  /*0410*/  F2F.F32.F64 R13, R12 ;  /* 0x0000000c000d7310 */ /* 0x000e240000301000 */
[----:B0-----:R0:W-:Y:S04]  /*0420*/  STG.E desc[UR10][R10.64+-0x8], R13 ;  /* 0xfffff80d0a007986 */ /* 0x0011e8000c10190a */
[----:B------:R-:W1:Y:S04]  /*0430*/  LDG.E R19, desc[UR10][R6.64+-0x4] ;  /* 0xfffffc0a06137981 */ /* 0x000e68000c1e1900 */
[----:B------:R-:W2:Y:S01]  /*0440*/  LDG.E R20, desc[UR10][R4.64+-0x4] ;  /* 0xfffffc0a04147981 */ /* 0x000ea2000c1e1900 */
[----:B-1----:R-:W1:Y:S08]  /*0450*/  F2F.F64.F32 R14, R19 ;  /* 0x00000013000e7310 */ /* 0x002e700000201800 */
[----:B--2---:R-:W2:Y:S01]  /*0460*/  F2F.F64.F32 R16, R20 ;  /* 0x0000001400107310 */ /* 0x004ea20000201800 */
        /* <DEDUP_REMOVED lines=29> */
[----:B------:R-:W3:Y:S01]  /*0640*/  LDG.E R16, desc[UR10][R4.64+0xc] ;  /* 0x00000c0a04107981 */ /* 0x000ee2000c1e1900 */
[----:B------:R-:W-:Y:S01]  /*0650*/  VIADD R9, R9, 0x8 ;  /* 0x0000000809097836 */ /* 0x000fe20000000000 */
[----:B------:R-:W-:-:S04]  /*0660*/  IADD3 R8, PT, PT, R8, 0x8, RZ ;  /* 0x0000000808087810 */ /* 0x000fc80007ffe0ff */
[----:B------:R-:W-:Y:S01]  /*0670*/  ISETP.NE.AND P1, PT, R9, RZ, PT ;  /* 0x000000ff0900720c */ /* 0x000fe20003f25270 */
[----:B-1----:R-:W0:Y:S08]  /*0680*/  F2F.F64.F32 R14, R19 ;  /* 0x00000013000e7310 */ /* 0x002e300000201800 */
[----:B---3--:R-:W1:Y:S01]  /*0690*/  F2F.F64.F32 R16, R16 ;  /* 0x0000001000107310 */ /* 0x008e620000201800 */
[----:B0-----:R-:W-:-:S08]  /*06a0*/  DADD R14, R14, R14 ;  /* 0x000000000e0e7229 */ /* 0x001fd0000000000e */
[----:B-1----:R-:W-:-:S10]  /*06b0*/  DMUL R14, R14, R16 ;  /* 0x000000100e0e7228 */ /* 0x002fd40000000000 */
[----:B------:R-:W0:Y:S02]  /*06c0*/  F2F.F32.F64 R15, R14 ;  /* 0x0000000e000f7310 */ /* 0x000e240000301000 */
[----:B0-----:R2:W-:Y:S01]  /*06d0*/  STG.E desc[UR10][R10.64+0xc], R15 ;  /* 0x00000c0f0a007986 */ /* 0x0015e2000c10190a */
[----:B------:R-:W-:Y:S05]  /*06e0*/  @P1 BRA `(.L_x_32) ;  /* 0xfffffff800cc1947 */ /* 0x000fea000383ffff */
.L_x_31:
[----:B0-----:R-:W-:Y:S05]  /*06f0*/  @!P0 EXIT ;  /* 0x000000000000894d */ /* 0x001fea0003800000 */
[----:B------:R-:W-:Y:S02]  /*0700*/  ISETP.GE.U32.AND P0, PT, R18, 0x4, PT ;  /* 0x000000041200780c */ /* 0x000fe40003f06070 */
[----:B------:R-:W-:-:S04]  /*0710*/  LOP3.LUT R16, R2, 0x3, RZ, 0xc0, !PT ;  /* 0x0000000302107812 */ /* 0x000fc800078ec0ff */
[----:B------:R-:W-:-:S07]  /*0720*/  ISETP.NE.AND P1, PT, R16, RZ, PT ;  /* 0x000000ff1000720c */ /* 0x000fce0003f25270 */
[----:B------:R-:W-:Y:S06]  /*0730*/  @!P0 BRA `(.L_x_33) ;  /* 0x0000000000a08947 */ /* 0x000fec0003800000 */
[----:B------:R-:W0:Y:S01]  /*0740*/  LDC.64 R6, c[0x0][0x388] ;  /* 0x0000e200ff067b82 */ /* 0x000e220000000a00 */
[----:B--2---:R-:W-:-:S07]  /*0750*/  IMAD.IADD R15, R3, 0x1, R0 ;  /* 0x00000001030f7824 */ /* 0x004fce00078e0200 */
[----:B------:R-:W1:Y:S08]  /*0760*/  LDC.64 R4, c[0x0][0x390] ;  /* 0x0000e400ff047b82 */ /* 0x000e700000000a00 */
[----:B------:R-:W2:Y:S01]  /*0770*/  LDC.64 R12, c[0x0][0x380] ;  /* 0x0000e000ff0c7b82 */ /* 0x000ea20000000a00 */
[----:B0-----:R-:W-:-:S05]  /*0780*/  IMAD.WIDE R6, R15, 0x4, R6 ;  /* 0x000000040f067825 */ /* 0x001fca00078e0206 */
[----:B------:R-:W3:Y:S01]  /*0790*/  LDG.E R14, desc[UR10][R6.64] ;  /* 0x0000000a060e7981 */ /* 0x000ee2000c1e1900 */
[----:B-1----:R-:W-:-:S05]  /*07a0*/  IMAD.WIDE R4, R15, 0x4, R4 ;  /* 0x000000040f047825 */ /* 0x002fca00078e0204 */
[----:B------:R-:W4:Y:S01]  /*07b0*/  LDG.E R17, desc[UR10][R4.64] ;  /* 0x0000000a04117981 */ /* 0x000f22000c1e1900 */
[----:B---3--:R-:W0:Y:S08]  /*07c0*/  F2F.F64.F32 R8, R14 ;  /* 0x0000000e00087310 */ /* 0x008e300000201800 */
[----:B----4-:R-:W1:Y:S01]  /*07d0*/  F2F.F64.F32 R10, R17 ;  /* 0x00000011000a7310 */ /* 0x010e620000201800 */
[----:B0-----:R-:W-:-:S08]  /*07e0*/  DADD R8, R8, R8 ;  /* 0x0000000008087229 */ /* 0x001fd00000000008 */
[----:B-1----:R-:W-:Y:S01]  /*07f0*/  DMUL R10, R8, R10 ;  /* 0x0000000a080a7228 */ /* 0x002fe20000000000 */
[----:B--2---:R-:W-:-:S09]  /*0800*/  IMAD.WIDE R8, R15, 0x4, R12 ;  /* 0x000000040f087825 */ /* 0x004fd200078e020c */
        /* <DEDUP_REMOVED lines=20> */
[----:B------:R-:W-:Y:S01]  /*0950*/  IADD3 R0, PT, PT, R0, 0x4, RZ ;  /* 0x0000000400007810 */ /* 0x000fe20007ffe0ff */
[----:B-1----:R-:W1:Y:S08]  /*0960*/  F2F.F64.F32 R12, R18 ;  /* 0x00000012000c7310 */ /* 0x002e700000201800 */
[----:B--2---:R-:W2:Y:S01]  /*0970*/  F2F.F64.F32 R14, R14 ;  /* 0x0000000e000e7310 */ /* 0x004ea20000201800 */
[----:B-1----:R-:W-:-:S08]  /*0980*/  DADD R12, R12, R12 ;  /* 0x000000000c0c7229 */ /* 0x002fd0000000000c */
[----:B--2---:R-:W-:-:S10]  /*0990*/  DMUL R12, R12, R14 ;  /* 0x0000000e0c0c7228 */ /* 0x004fd40000000000 */
[----:B------:R-:W1:Y:S02]  /*09a0*/  F2F.F32.F64 R13, R12 ;  /* 0x0000000c000d7310 */ /* 0x000e640000301000 */
[----:B-1----:R0:W-:Y:S02]  /*09b0*/  STG.E desc[UR10][R8.64+0xc], R13 ;  /* 0x00000c0d08007986 */ /* 0x0021e4000c10190a */
.L_x_33:
[----:B------:R-:W-:Y:S05]  /*09c0*/  @!P1 EXIT ;  /* 0x000000000000994d */ /* 0x000fea0003800000 */
[----:B------:R-:W-:Y:S02]  /*09d0*/  ISETP.NE.AND P0, PT, R16, 0x1, PT ;  /* 0x000000011000780c */ /* 0x000fe40003f05270 */
[----:B------:R-:W-:-:S04]  /*09e0*/  LOP3.LUT R2, R2, 0x1, RZ, 0xc0, !PT ;  /* 0x0000000102027812 */ /* 0x000fc800078ec0ff */
[----:B------:R-:W-:-:S07]  /*09f0*/  ISETP.NE.U32.AND P1, PT, R2, 0x1, PT ;  /* 0x000000010200780c */ /* 0x000fce0003f25070 */
[----:B------:R-:W-:Y:S06]  /*0a00*/  @!P0 BRA `(.L_x_34) ;  /* 0x0000000000608947 */ /* 0x000fec0003800000 */
[----:B------:R-:W1:Y:S01]  /*0a10*/  LDC.64 R4, c[0x0][0x388] ;  /* 0x0000e200ff047b82 */ /* 0x000e620000000a00 */
[----:B--2---:R-:W-:-:S07]  /*0a20*/  IMAD.IADD R15, R3, 0x1, R0 ;  /* 0x00000001030f7824 */ /* 0x004fce00078e0200 */
[----:B------:R-:W2:Y:S08]  /*0a30*/  LDC.64 R6, c[0x0][0x390] ;  /* 0x0000e400ff067b82 */ /* 0x000eb00000000a00 */
[----:B0-----:R-:W0:Y:S01]  /*0a40*/  LDC.64 R12, c[0x0][0x380] ;  /* 0x0000e000ff0c7b82 */ /* 0x001e220000000a00 */
[----:B-1----:R-:W-:-:S05]  /*0a50*/  IMAD.WIDE R4, R15, 0x4, R4 ;  /* 0x000000040f047825 */ /* 0x002fca00078e0204 */
[----:B------:R-:W3:Y:S01]  /*0a60*/  LDG.E R2, desc[UR10][R4.64] ;  /* 0x0000000a04027981 */ /* 0x000ee2000c1e1900 */
[----:B--2---:R-:W-:-:S05]  /*0a70*/  IMAD.WIDE R6, R15, 0x4, R6 ;  /* 0x000000040f067825 */ /* 0x004fca00078e0206 */
[----:B------:R-:W2:Y:S01]  /*0a80*/  LDG.E R16, desc[UR10][R6.64] ;  /* 0x0000000a06107981 */ /* 0x000ea2000c1e1900 */
[----:B0-----:R-:W-:Y:S01]  /*0a90*/  IMAD.WIDE R14, R15, 0x4, R12 ;  /* 0x000000040f0e7825 */ /* 0x001fe200078e020c */
[----:B---3--:R-:W0:Y:S08]  /*0aa0*/  F2F.F64.F32 R8, R2 ;  /* 0x0000000200087310 */ /* 0x008e300000201800 */
[----:B--2---:R-:W1:Y:S01]  /*0ab0*/  F2F.F64.F32 R10, R16 ;  /* 0x00000010000a7310 */ /* 0x004e620000201800 */
[----:B0-----:R-:W-:-:S08]  /*0ac0*/  DADD R8, R8, R8 ;  /* 0x0000000008087229 */ /* 0x001fd00000000008 */
[----:B-1----:R-:W-:-:S10]  /*0ad0*/  DMUL R8, R8, R10 ;  /* 0x0000000a08087228 */ /* 0x002fd40000000000 */
[----:B------:R-:W0:Y:S02]  /*0ae0*/  F2F.F32.F64 R9, R8 ;  /* 0x0000000800097310 */ /* 0x000e240000301000 */
[----:B0-----:R1:W-:Y:S04]  /*0af0*/  STG.E desc[UR10][R14.64], R9 ;  /* 0x000000090e007986 */ /* 0x0013e8000c10190a */
[----:B------:R-:W2:Y:S04]  /*0b00*/  LDG.E R4, desc[UR10][R4.64+0x4] ;  /* 0x0000040a04047981 */ /* 0x000ea8000c1e1900 */
[----:B------:R-:W3:Y:S01]  /*0b10*/  LDG.E R12, desc[UR10][R6.64+0x4] ;  /* 0x0000040a060c7981 */ /* 0x000ee2000c1e1900 */
[----:B------:R-:W-:Y:S01]  /*0b20*/  IADD3 R0, PT, PT, R0, 0x2, RZ ;  /* 0x0000000200007810 */ /* 0x000fe20007ffe0ff */
[----:B--2---:R-:W0:Y:S08]  /*0b30*/  F2F.F64.F32 R10, R4 ;  /* 0x00000004000a7310 */ /* 0x004e300000201800 */
[----:B---3--:R-:W2:Y:S01]  /*0b40*/  F2F.F64.F32 R12, R12 ;  /* 0x0000000c000c7310 */ /* 0x008ea20000201800 */
[----:B0-----:R-:W-:-:S08]  /*0b50*/  DADD R10, R10, R10 ;  /* 0x000000000a0a7229 */ /* 0x001fd0000000000a */
[----:B--2---:R-:W-:-:S10]  /*0b60*/  DMUL R10, R10, R12 ;  /* 0x0000000c0a0a7228 */ /* 0x004fd40000000000 */
[----:B------:R-:W0:Y:S02]  /*0b70*/  F2F.F32.F64 R11, R10 ;  /* 0x0000000a000b7310 */ /* 0x000e240000301000 */
[----:B0-----:R1:W-:Y:S02]  /*0b80*/  STG.E desc[UR10][R14.64+0x4], R11 ;  /* 0x0000040b0e007986 */ /* 0x0013e4000c10190a */
.L_x_34:
[----:B------:R-:W-:Y:S05]  /*0b90*/  @P1 EXIT ;  /* 0x000000000000194d */ /* 0x000fea0003800000 */
[----:B------:R-:W3:Y:S01]  /*0ba0*/  LDC.64 R4, c[0x0][0x388] ;  /* 0x0000e200ff047b82 */ /* 0x000ee20000000a00 */
[----:B0-2---:R-:W-:-:S07]  /*0bb0*/  IADD3 R13, PT, PT, R3, R0, RZ ;  /* 0x00000000030d7210 */ /* 0x005fce0007ffe0ff */
[----:B------:R-:W0:Y:S08]  /*0bc0*/  LDC.64 R6, c[0x0][0x390] ;  /* 0x0000e400ff067b82 */ /* 0x000e300000000a00 */
[----:B-1----:R-:W1:Y:S01]  /*0bd0*/  LDC.64 R10, c[0x0][0x380] ;  /* 0x0000e000ff0a7b82 */ /* 0x002e620000000a00 */
[----:B---3--:R-:W-:-:S06]  /*0be0*/  IMAD.WIDE R2, R13, 0x4, R4 ;  /* 0x000000040d027825 */ /* 0x008fcc00078e0204 */
[----:B------:R-:W2:Y:S01]  /*0bf0*/  LDG.E R2, desc[UR10][R2.64] ;  /* 0x0000000a02027981 */ /* 0x000ea2000c1e1900 */
[----:B0-----:R-:W-:-:S06]  /*0c00*/  IMAD.WIDE R6, R13, 0x4, R6 ;  /* 0x000000040d067825 */ /* 0x001fcc00078e0206 */
[----:B------:R-:W3:Y:S01]  /*0c10*/  LDG.E R6, desc[UR10][R6.64] ;  /* 0x0000000a06067981 */ /* 0x000ee2000c1e1900 */
[----:B--2---:R-:W0:Y:S08]  /*0c20*/  F2F.F64.F32 R4, R2 ;  /* 0x0000000200047310 */ /* 0x004e300000201800 */
[----:B---3--:R-:W2:Y:S01]  /*0c30*/  F2F.F64.F32 R8, R6 ;  /* 0x0000000600087310 */ /* 0x008ea20000201800 */
[----:B0-----:R-:W-:-:S08]  /*0c40*/  DADD R4, R4, R4 ;  /* 0x0000000004047229 */ /* 0x001fd00000000004 */
[----:B--2---:R-:W-:Y:S01]  /*0c50*/  DMUL R4, R4, R8 ;  /* 0x0000000804047228 */ /* 0x004fe20000000000 */
[----:B-1----:R-:W-:-:S09]  /*0c60*/  IMAD.WIDE R8, R13, 0x4, R10 ;  /* 0x000000040d087825 */ /* 0x002fd200078e020a */
[----:B------:R-:W0:Y:S02]  /*0c70*/  F2F.F32.F64 R5, R4 ;  /* 0x0000000400057310 */ /* 0x000e240000301000 */
[----:B0-----:R-:W-:Y:S01]  /*0c80*/  STG.E desc[UR10][R8.64], R5 ;  /* 0x0000000508007986 */ /* 0x001fe2000c10190a */
[----:B------:R-:W-:Y:S05]  /*0c90*/  EXIT ;  /* 0x000000000000794d */ /* 0x000fea0003800000 */
.L_x_35:
        /* <DEDUP_REMOVED lines=14> */
.L_x_39:


//--------------------- .nv.shared.reserved.0     --------------------------
	.section	.nv.shared.reserved.0,"aw",@nobits
	.weak		__nv_reservedSMEM_offset_0_alias
	.size		__nv_reservedSMEM_offset_0_alias, 0, 64
	.other		__nv_reservedSMEM_offset_0_alias,@"STO_CUDA_RESERVED_SHARED STV_DEFAULT"
__nv_reservedSMEM_offset_0_alias:
	.zero		0
	.zero		64


//--------------------- .nv.constant0._Z11patch_matchPfS_S_S_PiS_iiiiii --------------------------
	.section	.nv.constant0._Z11patch_matchPfS_S_S_PiS_iiiiii,"a",@progbits
	.sectionflags	@""
	.align	4
.nv.constant0._Z11patch_matchPfS_S_S_PiS_iiiiii:
	.zero		968


//--------------------- .nv.constant0._Z16multiply_them_2dPfS_S_ii --------------------------
	.section	.nv.constant0._Z16multiply_them_2dPfS_S_ii,"a",@progbits
	.sectionflags	@""
	.align	4
.nv.constant0._Z16multiply_them_2dPfS_S_ii:
	.zero		928


//--------------------- .nv.constant0._Z13multiply_themPfS_S_iii --------------------------
	.section	.nv.constant0._Z13multiply_themPfS_S_iii,"a",@progbits
	.sectionflags	@""
	.align	4
.nv.constant0._Z13multiply_themPfS_S_iii:
	.zero		932


//--------------------- SYMBOLS --------------------------

	.type		.nv.reservedSmem.offset0,@object
	.size		.nv.reservedSmem.offset0,0x4
